//
// Generated by NVIDIA NVVM Compiler
//
// Compiler Build ID: CL-36424714
// Cuda compilation tools, release 13.0, V13.0.88
// Based on NVVM 20.0.0
//

.version 9.0
.target sm_100
.address_size 64

	// .globl	_Z13gather_kernelI6__halfEvN4cuda3std3__44spanIKT_Lm18446744073709551615EEENS4_IKiLm18446744073709551615EEENS4_IS5_Lm18446744073709551615EEEiii
.global .align 1 .b8 _ZN34_INTERNAL_a7ba67e5_4_k_cu_3429bbf54cuda3std3__45__cpo5beginE[1];
.global .align 1 .b8 _ZN34_INTERNAL_a7ba67e5_4_k_cu_3429bbf54cuda3std3__45__cpo3endE[1];
.global .align 1 .b8 _ZN34_INTERNAL_a7ba67e5_4_k_cu_3429bbf54cuda3std3__45__cpo6cbeginE[1];
.global .align 1 .b8 _ZN34_INTERNAL_a7ba67e5_4_k_cu_3429bbf54cuda3std3__45__cpo4cendE[1];
.global .align 1 .b8 _ZN34_INTERNAL_a7ba67e5_4_k_cu_3429bbf54cuda3std3__45__cpo6rbeginE[1];
.global .align 1 .b8 _ZN34_INTERNAL_a7ba67e5_4_k_cu_3429bbf54cuda3std3__45__cpo4rendE[1];
.global .align 1 .b8 _ZN34_INTERNAL_a7ba67e5_4_k_cu_3429bbf54cuda3std3__45__cpo7crbeginE[1];
.global .align 1 .b8 _ZN34_INTERNAL_a7ba67e5_4_k_cu_3429bbf54cuda3std3__45__cpo5crendE[1];
.global .align 1 .b8 _ZN34_INTERNAL_a7ba67e5_4_k_cu_3429bbf54cuda3std3__419piecewise_constructE[1];
.global .align 1 .b8 _ZN34_INTERNAL_a7ba67e5_4_k_cu_3429bbf54cuda3std6ranges3__45__cpo4swapE[1];
.global .align 1 .b8 _ZN34_INTERNAL_a7ba67e5_4_k_cu_3429bbf54cuda3std6ranges3__45__cpo9iter_moveE[1];
.global .align 1 .b8 _ZN34_INTERNAL_a7ba67e5_4_k_cu_3429bbf54cuda3std6ranges3__45__cpo5beginE[1];
.global .align 1 .b8 _ZN34_INTERNAL_a7ba67e5_4_k_cu_3429bbf54cuda3std6ranges3__45__cpo3endE[1];
.global .align 1 .b8 _ZN34_INTERNAL_a7ba67e5_4_k_cu_3429bbf54cuda3std6ranges3__45__cpo6cbeginE[1];
.global .align 1 .b8 _ZN34_INTERNAL_a7ba67e5_4_k_cu_3429bbf54cuda3std6ranges3__45__cpo4cendE[1];
.global .align 1 .b8 _ZN34_INTERNAL_a7ba67e5_4_k_cu_3429bbf54cuda3std6ranges3__45__cpo7advanceE[1];
.global .align 1 .b8 _ZN34_INTERNAL_a7ba67e5_4_k_cu_3429bbf54cuda3std6ranges3__45__cpo9iter_swapE[1];
.global .align 1 .b8 _ZN34_INTERNAL_a7ba67e5_4_k_cu_3429bbf54cuda3std6ranges3__45__cpo4nextE[1];
.global .align 1 .b8 _ZN34_INTERNAL_a7ba67e5_4_k_cu_3429bbf54cuda3std6ranges3__45__cpo4prevE[1];
.global .align 1 .b8 _ZN34_INTERNAL_a7ba67e5_4_k_cu_3429bbf54cuda3std6ranges3__45__cpo4dataE[1];
.global .align 1 .b8 _ZN34_INTERNAL_a7ba67e5_4_k_cu_3429bbf54cuda3std6ranges3__45__cpo5cdataE[1];
.global .align 1 .b8 _ZN34_INTERNAL_a7ba67e5_4_k_cu_3429bbf54cuda3std6ranges3__45__cpo4sizeE[1];
.global .align 1 .b8 _ZN34_INTERNAL_a7ba67e5_4_k_cu_3429bbf54cuda3std6ranges3__45__cpo5ssizeE[1];
.global .align 1 .b8 _ZN34_INTERNAL_a7ba67e5_4_k_cu_3429bbf54cuda3std6ranges3__45__cpo8distanceE[1];

.visible .entry _Z13gather_kernelI6__halfEvN4cuda3std3__44spanIKT_Lm18446744073709551615EEENS4_IKiLm18446744073709551615EEENS4_IS5_Lm18446744073709551615EEEiii(
	.param .align 8 .b8 _Z13gather_kernelI6__halfEvN4cuda3std3__44spanIKT_Lm18446744073709551615EEENS4_IKiLm18446744073709551615EEENS4_IS5_Lm18446744073709551615EEEiii_param_0[16],
	.param .align 8 .b8 _Z13gather_kernelI6__halfEvN4cuda3std3__44spanIKT_Lm18446744073709551615EEENS4_IKiLm18446744073709551615EEENS4_IS5_Lm18446744073709551615EEEiii_param_1[16],
	.param .align 8 .b8 _Z13gather_kernelI6__halfEvN4cuda3std3__44spanIKT_Lm18446744073709551615EEENS4_IKiLm18446744073709551615EEENS4_IS5_Lm18446744073709551615EEEiii_param_2[16],
	.param .u32 _Z13gather_kernelI6__halfEvN4cuda3std3__44spanIKT_Lm18446744073709551615EEENS4_IKiLm18446744073709551615EEENS4_IS5_Lm18446744073709551615EEEiii_param_3,
	.param .u32 _Z13gather_kernelI6__halfEvN4cuda3std3__44spanIKT_Lm18446744073709551615EEENS4_IKiLm18446744073709551615EEENS4_IS5_Lm18446744073709551615EEEiii_param_4,
	.param .u32 _Z13gather_kernelI6__halfEvN4cuda3std3__44spanIKT_Lm18446744073709551615EEENS4_IKiLm18446744073709551615EEENS4_IS5_Lm18446744073709551615EEEiii_param_5
)
{
	.reg .pred 	%p<5>;
	.reg .b16 	%rs<2>;
	.reg .b32 	%r<24>;
	.reg .b64 	%rd<28>;

	ld.param.u64 	%rd1, [_Z13gather_kernelI6__halfEvN4cuda3std3__44spanIKT_Lm18446744073709551615EEENS4_IKiLm18446744073709551615EEENS4_IS5_Lm18446744073709551615EEEiii_param_0];
	ld.param.u64 	%rd3, [_Z13gather_kernelI6__halfEvN4cuda3std3__44spanIKT_Lm18446744073709551615EEENS4_IKiLm18446744073709551615EEENS4_IS5_Lm18446744073709551615EEEiii_param_1+8];
	ld.param.u64 	%rd4, [_Z13gather_kernelI6__halfEvN4cuda3std3__44spanIKT_Lm18446744073709551615EEENS4_IKiLm18446744073709551615EEENS4_IS5_Lm18446744073709551615EEEiii_param_2];
	ld.param.u64 	%rd12, [_Z13gather_kernelI6__halfEvN4cuda3std3__44spanIKT_Lm18446744073709551615EEENS4_IKiLm18446744073709551615EEENS4_IS5_Lm18446744073709551615EEEiii_param_1];
	ld.param.u32 	%r5, [_Z13gather_kernelI6__halfEvN4cuda3std3__44spanIKT_Lm18446744073709551615EEENS4_IKiLm18446744073709551615EEENS4_IS5_Lm18446744073709551615EEEiii_param_3];
	ld.param.u32 	%r6, [_Z13gather_kernelI6__halfEvN4cuda3std3__44spanIKT_Lm18446744073709551615EEENS4_IKiLm18446744073709551615EEENS4_IS5_Lm18446744073709551615EEEiii_param_4];
	ld.param.u32 	%r7, [_Z13gather_kernelI6__halfEvN4cuda3std3__44spanIKT_Lm18446744073709551615EEENS4_IKiLm18446744073709551615EEENS4_IS5_Lm18446744073709551615EEEiii_param_5];
	cvta.to.global.u64 	%rd2, %rd12;
	mov.u32 	%r8, %ctaid.x;
	mov.u32 	%r9, %ntid.x;
	mov.u32 	%r10, %tid.x;
	mad.lo.s32 	%r1, %r8, %r9, %r10;
	setp.ge.s32 	%p1, %r1, %r7;
	@%p1 bra 	$L__BB0_9;
	mov.b32 	%r23, 0;
	setp.eq.s32 	%p2, %r5, 1;
	@%p2 bra 	$L__BB0_4;
	setp.ne.s32 	%p3, %r5, 0;
	@%p3 bra 	$L__BB0_8;
	div.s32 	%r19, %r1, %r6;
	mul.wide.s32 	%rd18, %r19, 4;
	add.s64 	%rd19, %rd2, %rd18;
	ld.global.u32 	%r20, [%rd19];
	mul.lo.s32 	%r21, %r19, %r6;
	sub.s32 	%r22, %r1, %r21;
	mad.lo.s32 	%r23, %r20, %r6, %r22;
	bra.uni 	$L__BB0_8;
$L__BB0_4:
	cvt.s64.s32 	%rd5, %r1;
	or.b64  	%rd13, %rd5, %rd3;
	and.b64  	%rd14, %rd13, -4294967296;
	setp.ne.s64 	%p4, %rd14, 0;
	@%p4 bra 	$L__BB0_6;
	cvt.u32.u64 	%r12, %rd3;
	cvt.u32.u64 	%r13, %rd5;
	div.u32 	%r14, %r13, %r12;
	mul.lo.s32 	%r15, %r14, %r12;
	sub.s32 	%r16, %r13, %r15;
	cvt.u64.u32 	%rd26, %r14;
	cvt.u64.u32 	%rd27, %r16;
	bra.uni 	$L__BB0_7;
$L__BB0_6:
	div.u64 	%rd26, %rd5, %rd3;
	mul.lo.s64 	%rd15, %rd26, %rd3;
	sub.s64 	%rd27, %rd5, %rd15;
$L__BB0_7:
	cvt.u32.u64 	%r17, %rd26;
	shl.b64 	%rd16, %rd27, 2;
	add.s64 	%rd17, %rd2, %rd16;
	ld.global.u32 	%r18, [%rd17];
	mad.lo.s32 	%r23, %r6, %r17, %r18;
$L__BB0_8:
	cvta.to.global.u64 	%rd20, %rd1;
	mul.wide.s32 	%rd21, %r23, 2;
	add.s64 	%rd22, %rd20, %rd21;
	ld.global.u16 	%rs1, [%rd22];
	cvta.to.global.u64 	%rd23, %rd4;
	mul.wide.s32 	%rd24, %r1, 2;
	add.s64 	%rd25, %rd23, %rd24;
	st.global.u16 	[%rd25], %rs1;
$L__BB0_9:
	ret;

}
	// .globl	_Z13gather_kernelIfEvN4cuda3std3__44spanIKT_Lm18446744073709551615EEENS3_IKiLm18446744073709551615EEENS3_IS4_Lm18446744073709551615EEEiii
.visible .entry _Z13gather_kernelIfEvN4cuda3std3__44spanIKT_Lm18446744073709551615EEENS3_IKiLm18446744073709551615EEENS3_IS4_Lm18446744073709551615EEEiii(
	.param .align 8 .b8 _Z13gather_kernelIfEvN4cuda3std3__44spanIKT_Lm18446744073709551615EEENS3_IKiLm18446744073709551615EEENS3_IS4_Lm18446744073709551615EEEiii_param_0[16],
	.param .align 8 .b8 _Z13gather_kernelIfEvN4cuda3std3__44spanIKT_Lm18446744073709551615EEENS3_IKiLm18446744073709551615EEENS3_IS4_Lm18446744073709551615EEEiii_param_1[16],
	.param .align 8 .b8 _Z13gather_kernelIfEvN4cuda3std3__44spanIKT_Lm18446744073709551615EEENS3_IKiLm18446744073709551615EEENS3_IS4_Lm18446744073709551615EEEiii_param_2[16],
	.param .u32 _Z13gather_kernelIfEvN4cuda3std3__44spanIKT_Lm18446744073709551615EEENS3_IKiLm18446744073709551615EEENS3_IS4_Lm18446744073709551615EEEiii_param_3,
	.param .u32 _Z13gather_kernelIfEvN4cuda3std3__44spanIKT_Lm18446744073709551615EEENS3_IKiLm18446744073709551615EEENS3_IS4_Lm18446744073709551615EEEiii_param_4,
	.param .u32 _Z13gather_kernelIfEvN4cuda3std3__44spanIKT_Lm18446744073709551615EEENS3_IKiLm18446744073709551615EEENS3_IS4_Lm18446744073709551615EEEiii_param_5
)
{
	.reg .pred 	%p<5>;
	.reg .b32 	%r<24>;
	.reg .b32 	%f<2>;
	.reg .b64 	%rd<28>;

	ld.param.u64 	%rd1, [_Z13gather_kernelIfEvN4cuda3std3__44spanIKT_Lm18446744073709551615EEENS3_IKiLm18446744073709551615EEENS3_IS4_Lm18446744073709551615EEEiii_param_0];
	ld.param.u64 	%rd3, [_Z13gather_kernelIfEvN4cuda3std3__44spanIKT_Lm18446744073709551615EEENS3_IKiLm18446744073709551615EEENS3_IS4_Lm18446744073709551615EEEiii_param_1+8];
	ld.param.u64 	%rd4, [_Z13gather_kernelIfEvN4cuda3std3__44spanIKT_Lm18446744073709551615EEENS3_IKiLm18446744073709551615EEENS3_IS4_Lm18446744073709551615EEEiii_param_2];
	ld.param.u64 	%rd12, [_Z13gather_kernelIfEvN4cuda3std3__44spanIKT_Lm18446744073709551615EEENS3_IKiLm18446744073709551615EEENS3_IS4_Lm18446744073709551615EEEiii_param_1];
	ld.param.u32 	%r5, [_Z13gather_kernelIfEvN4cuda3std3__44spanIKT_Lm18446744073709551615EEENS3_IKiLm18446744073709551615EEENS3_IS4_Lm18446744073709551615EEEiii_param_3];
	ld.param.u32 	%r6, [_Z13gather_kernelIfEvN4cuda3std3__44spanIKT_Lm18446744073709551615EEENS3_IKiLm18446744073709551615EEENS3_IS4_Lm18446744073709551615EEEiii_param_4];
	ld.param.u32 	%r7, [_Z13gather_kernelIfEvN4cuda3std3__44spanIKT_Lm18446744073709551615EEENS3_IKiLm18446744073709551615EEENS3_IS4_Lm18446744073709551615EEEiii_param_5];
	cvta.to.global.u64 	%rd2, %rd12;
	mov.u32 	%r8, %ctaid.x;
	mov.u32 	%r9, %ntid.x;
	mov.u32 	%r10, %tid.x;
	mad.lo.s32 	%r1, %r8, %r9, %r10;
	setp.ge.s32 	%p1, %r1, %r7;
	@%p1 bra 	$L__BB1_9;
	mov.b32 	%r23, 0;
	setp.eq.s32 	%p2, %r5, 1;
	@%p2 bra 	$L__BB1_4;
	setp.ne.s32 	%p3, %r5, 0;
	@%p3 bra 	$L__BB1_8;
	div.s32 	%r19, %r1, %r6;
	mul.wide.s32 	%rd18, %r19, 4;
	add.s64 	%rd19, %rd2, %rd18;
	ld.global.u32 	%r20, [%rd19];
	mul.lo.s32 	%r21, %r19, %r6;
	sub.s32 	%r22, %r1, %r21;
	mad.lo.s32 	%r23, %r20, %r6, %r22;
	bra.uni 	$L__BB1_8;
$L__BB1_4:
	cvt.s64.s32 	%rd5, %r1;
	or.b64  	%rd13, %rd5, %rd3;
	and.b64  	%rd14, %rd13, -4294967296;
	setp.ne.s64 	%p4, %rd14, 0;
	@%p4 bra 	$L__BB1_6;
	cvt.u32.u64 	%r12, %rd3;
	cvt.u32.u64 	%r13, %rd5;
	div.u32 	%r14, %r13, %r12;
	mul.lo.s32 	%r15, %r14, %r12;
	sub.s32 	%r16, %r13, %r15;
	cvt.u64.u32 	%rd26, %r14;
	cvt.u64.u32 	%rd27, %r16;
	bra.uni 	$L__BB1_7;
$L__BB1_6:
	div.u64 	%rd26, %rd5, %rd3;
	mul.lo.s64 	%rd15, %rd26, %rd3;
	sub.s64 	%rd27, %rd5, %rd15;
$L__BB1_7:
	cvt.u32.u64 	%r17, %rd26;
	shl.b64 	%rd16, %rd27, 2;
	add.s64 	%rd17, %rd2, %rd16;
	ld.global.u32 	%r18, [%rd17];
	mad.lo.s32 	%r23, %r6, %r17, %r18;
$L__BB1_8:
	cvta.to.global.u64 	%rd20, %rd1;
	mul.wide.s32 	%rd21, %r23, 4;
	add.s64 	%rd22, %rd20, %rd21;
	ld.global.f32 	%f1, [%rd22];
	cvta.to.global.u64 	%rd23, %rd4;
	mul.wide.s32 	%rd24, %r1, 4;
	add.s64 	%rd25, %rd23, %rd24;
	st.global.f32 	[%rd25], %f1;
$L__BB1_9:
	ret;

}


// ===== COMPILED SASS (sm_100) =====

	.target	sm_100

	.elftype	@"ET_EXEC"


//--------------------- .note.nv.tkinfo           --------------------------
	.section	.note.nv.tkinfo,"",@"SHT_NOTE"
	.sectionflags	@"SHF_NOTE_NV_TKINFO"
	.tkinfo
        /*0018*/ 	.word	0x00000002
        /*0030*/ 	.string	""
        /*0030*/ 	.string	"ptxas"
        /*0030*/ 	.string	"Cuda compilation tools, release 13.0, V13.0.88"
        /*0030*/ 	.string	"Build cuda_13.0.r13.0/compiler.36424714_0"
        /*0030*/ 	.string	"-arch sm_100 -m 64 "



//--------------------- .note.nv.cuinfo           --------------------------
	.section	.note.nv.cuinfo,"",@"SHT_NOTE"
	.sectionflags	@"SHF_NOTE_NV_CUINFO"
        /*0018*/ 	.short	0x0002
        /*001a*/ 	.short	0x0064
        /*001c*/ 	.short	0x0082
	.zero		2


//--------------------- .nv.info                  --------------------------
	.section	.nv.info,"",@"SHT_CUDA_INFO"
	.align	4


	//----- nvinfo : EIATTR_REGCOUNT
	.align		4
        /*0000*/ 	.byte	0x04, 0x2f
        /*0002*/ 	.short	(.L_25 - .L_24)
	.align		4
.L_24:
        /*0004*/ 	.word	index@(_Z13gather_kernelI6__halfEvN4cuda3std3__44spanIKT_Lm18446744073709551615EEENS4_IKiLm18446744073709551615EEENS4_IS5_Lm18446744073709551615EEEiii)
        /*0008*/ 	.word	0x00000012


	//----- nvinfo : EIATTR_FRAME_SIZE
	.align		4
.L_25:
        /*000c*/ 	.byte	0x04, 0x11
        /*000e*/ 	.short	(.L_27 - .L_26)
	.align		4
.L_26:
        /*0010*/ 	.word	index@($__internal_1_$__cuda_sm20_div_u64)
        /*0014*/ 	.word	0x00000000


	//----- nvinfo : EIATTR_FRAME_SIZE
	.align		4
.L_27:
        /*0018*/ 	.byte	0x04, 0x11
        /*001a*/ 	.short	(.L_29 - .L_28)
	.align		4
.L_28:
        /*001c*/ 	.word	index@(_Z13gather_kernelI6__halfEvN4cuda3std3__44spanIKT_Lm18446744073709551615EEENS4_IKiLm18446744073709551615EEENS4_IS5_Lm18446744073709551615EEEiii)
        /*0020*/ 	.word	0x00000000


	//----- nvinfo : EIATTR_REGCOUNT
	.align		4
.L_29:
        /*0024*/ 	.byte	0x04, 0x2f
        /*0026*/ 	.short	(.L_31 - .L_30)
	.align		4
.L_30:
        /*0028*/ 	.word	index@(_Z13gather_kernelIfEvN4cuda3std3__44spanIKT_Lm18446744073709551615EEENS3_IKiLm18446744073709551615EEENS3_IS4_Lm18446744073709551615EEEiii)
        /*002c*/ 	.word	0x00000012


	//----- nvinfo : EIATTR_FRAME_SIZE
	.align		4
.L_31:
        /*0030*/ 	.byte	0x04, 0x11
        /*0032*/ 	.short	(.L_33 - .L_32)
	.align		4
.L_32:
        /*0034*/ 	.word	index@($__internal_0_$__cuda_sm20_div_u64)
        /*0038*/ 	.word	0x00000000


	//----- nvinfo : EIATTR_FRAME_SIZE
	.align		4
.L_33:
        /*003c*/ 	.byte	0x04, 0x11
        /*003e*/ 	.short	(.L_35 - .L_34)
	.align		4
.L_34:
        /*0040*/ 	.word	index@(_Z13gather_kernelIfEvN4cuda3std3__44spanIKT_Lm18446744073709551615EEENS3_IKiLm18446744073709551615EEENS3_IS4_Lm18446744073709551615EEEiii)
        /*0044*/ 	.word	0x00000000


	//----- nvinfo : EIATTR_MIN_STACK_SIZE
	.align		4
.L_35:
        /*0048*/ 	.byte	0x04, 0x12
        /*004a*/ 	.short	(.L_37 - .L_36)
	.align		4
.L_36:
        /*004c*/ 	.word	index@(_Z13gather_kernelIfEvN4cuda3std3__44spanIKT_Lm18446744073709551615EEENS3_IKiLm18446744073709551615EEENS3_IS4_Lm18446744073709551615EEEiii)
        /*0050*/ 	.word	0x00000000


	//----- nvinfo : EIATTR_MIN_STACK_SIZE
	.align		4
.L_37:
        /*0054*/ 	.byte	0x04, 0x12
        /*0056*/ 	.short	(.L_39 - .L_38)
	.align		4
.L_38:
        /*0058*/ 	.word	index@(_Z13gather_kernelI6__halfEvN4cuda3std3__44spanIKT_Lm18446744073709551615EEENS4_IKiLm18446744073709551615EEENS4_IS5_Lm18446744073709551615EEEiii)
        /*005c*/ 	.word	0x00000000
.L_39:


//--------------------- .nv.compat                --------------------------
	.section	.nv.compat,"",@"SHT_CUDA_COMPAT_INFO"
	.align	4
        /*0000*/ 	.byte	0x02, 0x09, 0x00, 0x00, 0x02, 0x02, 0x01, 0x00, 0x02, 0x05, 0x05, 0x00, 0x03, 0x07, 0x01, 0x01
        /*0010*/ 	.byte	0x02, 0x03, 0x00, 0x00, 0x02, 0x06, 0x01, 0x00, 0x04, 0x0b, 0x08, 0x00, 0x09, 0x00, 0x00, 0x00
        /*0020*/ 	.byte	0x00, 0x00, 0x00, 0x00


//--------------------- .nv.info._Z13gather_kernelIfEvN4cuda3std3__44spanIKT_Lm18446744073709551615EEENS3_IKiLm18446744073709551615EEENS3_IS4_Lm18446744073709551615EEEiii --------------------------
	.section	.nv.info._Z13gather_kernelIfEvN4cuda3std3__44spanIKT_Lm18446744073709551615EEENS3_IKiLm18446744073709551615EEENS3_IS4_Lm18446744073709551615EEEiii,"",@"SHT_CUDA_INFO"
	.sectionflags	@""
	.align	4


	//----- nvinfo : EIATTR_CUDA_API_VERSION
	.align		4
        /*0000*/ 	.byte	0x04, 0x37
        /*0002*/ 	.short	(.L_41 - .L_40)
.L_40:
        /*0004*/ 	.word	0x00000082


	//----- nvinfo : EIATTR_KPARAM_INFO
	.align		4
.L_41:
        /*0008*/ 	.byte	0x04, 0x17
        /*000a*/ 	.short	(.L_43 - .L_42)
.L_42:
        /*000c*/ 	.word	0x00000000
        /*0010*/ 	.short	0x0005
        /*0012*/ 	.short	0x0038
        /*0014*/ 	.byte	0x00, 0xf0, 0x11, 0x00


	//----- nvinfo : EIATTR_KPARAM_INFO
	.align		4
.L_43:
        /*0018*/ 	.byte	0x04, 0x17
        /*001a*/ 	.short	(.L_45 - .L_44)
.L_44:
        /*001c*/ 	.word	0x00000000
        /*0020*/ 	.short	0x0004
        /*0022*/ 	.short	0x0034
        /*0024*/ 	.byte	0x00, 0xf0, 0x11, 0x00


	//----- nvinfo : EIATTR_KPARAM_INFO
	.align		4
.L_45:
        /*0028*/ 	.byte	0x04, 0x17
        /*002a*/ 	.short	(.L_47 - .L_46)
.L_46:
        /*002c*/ 	.word	0x00000000
        /*0030*/ 	.short	0x0003
        /*0032*/ 	.short	0x0030
        /*0034*/ 	.byte	0x00, 0xf0, 0x11, 0x00


	//----- nvinfo : EIATTR_KPARAM_INFO
	.align		4
.L_47:
        /*0038*/ 	.byte	0x04, 0x17
        /*003a*/ 	.short	(.L_49 - .L_48)
.L_48:
        /*003c*/ 	.word	0x00000000
        /*0040*/ 	.short	0x0002
        /*0042*/ 	.short	0x0020
        /*0044*/ 	.byte	0x00, 0xf0, 0x41, 0x00


	//----- nvinfo : EIATTR_KPARAM_INFO
	.align		4
.L_49:
        /*0048*/ 	.byte	0x04, 0x17
        /*004a*/ 	.short	(.L_51 - .L_50)
.L_50:
        /*004c*/ 	.word	0x00000000
        /*0050*/ 	.short	0x0001
        /*0052*/ 	.short	0x0010
        /*0054*/ 	.byte	0x00, 0xf0, 0x41, 0x00


	//----- nvinfo : EIATTR_KPARAM_INFO
	.align		4
.L_51:
        /*0058*/ 	.byte	0x04, 0x17
        /*005a*/ 	.short	(.L_53 - .L_52)
.L_52:
        /*005c*/ 	.word	0x00000000
        /*0060*/ 	.short	0x0000
        /*0062*/ 	.short	0x0000
        /*0064*/ 	.byte	0x00, 0xf0, 0x41, 0x00


	//----- nvinfo : EIATTR_SPARSE_MMA_MASK
	.align		4
.L_53:
        /*0068*/ 	.byte	0x03, 0x50
        /*006a*/ 	.short	0x0000


	//----- nvinfo : EIATTR_MAXREG_COUNT
	.align		4
        /*006c*/ 	.byte	0x03, 0x1b
        /*006e*/ 	.short	0x00ff


	//----- nvinfo : EIATTR_MERCURY_ISA_VERSION
	.align		4
        /*0070*/ 	.byte	0x03, 0x5f
        /*0072*/ 	.short	0x0101


	//----- nvinfo : EIATTR_VRC_CTA_INIT_COUNT
	.align		4
        /*0074*/ 	.byte	0x02, 0x4a
	.zero		1
	.zero		1


	//----- nvinfo : EIATTR_EXIT_INSTR_OFFSETS
	.align		4
        /*0078*/ 	.byte	0x04, 0x1c
        /*007a*/ 	.short	(.L_55 - .L_54)


	//   ....[0]....
.L_54:
        /*007c*/ 	.word	0x00000070


	//   ....[1]....
        /*0080*/ 	.word	0x00000630


	//----- nvinfo : EIATTR_CRS_STACK_SIZE
	.align		4
.L_55:
        /*0084*/ 	.byte	0x04, 0x1e
        /*0086*/ 	.short	(.L_57 - .L_56)
.L_56:
        /*0088*/ 	.word	0x00000000


	//----- nvinfo : EIATTR_CBANK_PARAM_SIZE
	.align		4
.L_57:
        /*008c*/ 	.byte	0x03, 0x19
        /*008e*/ 	.short	0x003c


	//----- nvinfo : EIATTR_PARAM_CBANK
	.align		4
        /*0090*/ 	.byte	0x04, 0x0a
        /*0092*/ 	.short	(.L_59 - .L_58)
	.align		4
.L_58:
        /*0094*/ 	.word	index@(.nv.constant0._Z13gather_kernelIfEvN4cuda3std3__44spanIKT_Lm18446744073709551615EEENS3_IKiLm18446744073709551615EEENS3_IS4_Lm18446744073709551615EEEiii)
        /*0098*/ 	.short	0x0380
        /*009a*/ 	.short	0x003c


	//----- nvinfo : EIATTR_SW_WAR
	.align		4
.L_59:
        /*009c*/ 	.byte	0x04, 0x36
        /*009e*/ 	.short	(.L_61 - .L_60)
.L_60:
        /*00a0*/ 	.word	0x00000008
.L_61:


//--------------------- .nv.info._Z13gather_kernelI6__halfEvN4cuda3std3__44spanIKT_Lm18446744073709551615EEENS4_IKiLm18446744073709551615EEENS4_IS5_Lm18446744073709551615EEEiii --------------------------
	.section	.nv.info._Z13gather_kernelI6__halfEvN4cuda3std3__44spanIKT_Lm18446744073709551615EEENS4_IKiLm18446744073709551615EEENS4_IS5_Lm18446744073709551615EEEiii,"",@"SHT_CUDA_INFO"
	.sectionflags	@""
	.align	4


	//----- nvinfo : EIATTR_CUDA_API_VERSION
	.align		4
        /*0000*/ 	.byte	0x04, 0x37
        /*0002*/ 	.short	(.L_63 - .L_62)
.L_62:
        /*0004*/ 	.word	0x00000082


	//----- nvinfo : EIATTR_KPARAM_INFO
	.align		4
.L_63:
        /*0008*/ 	.byte	0x04, 0x17
        /*000a*/ 	.short	(.L_65 - .L_64)
.L_64:
        /*000c*/ 	.word	0x00000000
        /*0010*/ 	.short	0x0005
        /*0012*/ 	.short	0x0038
        /*0014*/ 	.byte	0x00, 0xf0, 0x11, 0x00


	//----- nvinfo : EIATTR_KPARAM_INFO
	.align		4
.L_65:
        /*0018*/ 	.byte	0x04, 0x17
        /*001a*/ 	.short	(.L_67 - .L_66)
.L_66:
        /*001c*/ 	.word	0x00000000
        /*0020*/ 	.short	0x0004
        /*0022*/ 	.short	0x0034
        /*0024*/ 	.byte	0x00, 0xf0, 0x11, 0x00


	//----- nvinfo : EIATTR_KPARAM_INFO
	.align		4
.L_67:
        /*0028*/ 	.byte	0x04, 0x17
        /*002a*/ 	.short	(.L_69 - .L_68)
.L_68:
        /*002c*/ 	.word	0x00000000
        /*0030*/ 	.short	0x0003
        /*0032*/ 	.short	0x0030
        /*0034*/ 	.byte	0x00, 0xf0, 0x11, 0x00


	//----- nvinfo : EIATTR_KPARAM_INFO
	.align		4
.L_69:
        /*0038*/ 	.byte	0x04, 0x17
        /*003a*/ 	.short	(.L_71 - .L_70)
.L_70:
        /*003c*/ 	.word	0x00000000
        /*0040*/ 	.short	0x0002
        /*0042*/ 	.short	0x0020
        /*0044*/ 	.byte	0x00, 0xf0, 0x41, 0x00


	//----- nvinfo : EIATTR_KPARAM_INFO
	.align		4
.L_71:
        /*0048*/ 	.byte	0x04, 0x17
        /*004a*/ 	.short	(.L_73 - .L_72)
.L_72:
        /*004c*/ 	.word	0x00000000
        /*0050*/ 	.short	0x0001
        /*0052*/ 	.short	0x0010
        /*0054*/ 	.byte	0x00, 0xf0, 0x41, 0x00


	//----- nvinfo : EIATTR_KPARAM_INFO
	.align		4
.L_73:
        /*0058*/ 	.byte	0x04, 0x17
        /*005a*/ 	.short	(.L_75 - .L_74)
.L_74:
        /*005c*/ 	.word	0x00000000
        /*0060*/ 	.short	0x0000
        /*0062*/ 	.short	0x0000
        /*0064*/ 	.byte	0x00, 0xf0, 0x41, 0x00


	//----- nvinfo : EIATTR_SPARSE_MMA_MASK
	.align		4
.L_75:
        /*0068*/ 	.byte	0x03, 0x50
        /*006a*/ 	.short	0x0000


	//----- nvinfo : EIATTR_MAXREG_COUNT
	.align		4
        /*006c*/ 	.byte	0x03, 0x1b
        /*006e*/ 	.short	0x00ff


	//----- nvinfo : EIATTR_MERCURY_ISA_VERSION
	.align		4
        /*0070*/ 	.byte	0x03, 0x5f
        /*0072*/ 	.short	0x0101


	//----- nvinfo : EIATTR_VRC_CTA_INIT_COUNT
	.align		4
        /*0074*/ 	.byte	0x02, 0x4a
	.zero		1
	.zero		1


	//----- nvinfo : EIATTR_EXIT_INSTR_OFFSETS
	.align		4
        /*0078*/ 	.byte	0x04, 0x1c
        /*007a*/ 	.short	(.L_77 - .L_76)


	//   ....[0]....
.L_76:
        /*007c*/ 	.word	0x00000070


	//   ....[1]....
        /*0080*/ 	.word	0x00000630


	//----- nvinfo : EIATTR_CRS_STACK_SIZE
	.align		4
.L_77:
        /*0084*/ 	.byte	0x04, 0x1e
        /*0086*/ 	.short	(.L_79 - .L_78)
.L_78:
        /*0088*/ 	.word	0x00000000


	//----- nvinfo : EIATTR_CBANK_PARAM_SIZE
	.align		4
.L_79:
        /*008c*/ 	.byte	0x03, 0x19
        /*008e*/ 	.short	0x003c


	//----- nvinfo : EIATTR_PARAM_CBANK
	.align		4
        /*0090*/ 	.byte	0x04, 0x0a
        /*0092*/ 	.short	(.L_81 - .L_80)
	.align		4
.L_80:
        /*0094*/ 	.word	index@(.nv.constant0._Z13gather_kernelI6__halfEvN4cuda3std3__44spanIKT_Lm18446744073709551615EEENS4_IKiLm18446744073709551615EEENS4_IS5_Lm18446744073709551615EEEiii)
        /*0098*/ 	.short	0x0380
        /*009a*/ 	.short	0x003c


	//----- nvinfo : EIATTR_SW_WAR
	.align		4
.L_81:
        /*009c*/ 	.byte	0x04, 0x36
        /*009e*/ 	.short	(.L_83 - .L_82)
.L_82:
        /*00a0*/ 	.word	0x00000008
.L_83:


//--------------------- .nv.callgraph             --------------------------
	.section	.nv.callgraph,"",@"SHT_CUDA_CALLGRAPH"
	.align	4
	.sectionentsize	8
	.align		4
        /*0000*/ 	.word	0x00000000
	.align		4
        /*0004*/ 	.word	0xffffffff
	.align		4
        /*0008*/ 	.word	0x00000000
	.align		4
        /*000c*/ 	.word	0xfffffffe
	.align		4
        /*0010*/ 	.word	0x00000000
	.align		4
        /*0014*/ 	.word	0xfffffffd
	.align		4
        /*0018*/ 	.word	0x00000000
	.align		4
        /*001c*/ 	.word	0xfffffffc


//--------------------- .nv.constant4             --------------------------
	.section	.nv.constant4,"a",@progbits
	.align	8
	.align		8
.nv.constant4:
        /*0000*/ 	.dword	_ZN34_INTERNAL_a7ba67e5_4_k_cu_3429bbf54cuda3std3__45__cpo5beginE
	.align		8
        /*0008*/ 	.dword	_ZN34_INTERNAL_a7ba67e5_4_k_cu_3429bbf54cuda3std3__45__cpo3endE
	.align		8
        /*0010*/ 	.dword	_ZN34_INTERNAL_a7ba67e5_4_k_cu_3429bbf54cuda3std3__45__cpo6cbeginE
	.align		8
        /*0018*/ 	.dword	_ZN34_INTERNAL_a7ba67e5_4_k_cu_3429bbf54cuda3std3__45__cpo4cendE
	.align		8
        /*0020*/ 	.dword	_ZN34_INTERNAL_a7ba67e5_4_k_cu_3429bbf54cuda3std3__45__cpo6rbeginE
	.align		8
        /*0028*/ 	.dword	_ZN34_INTERNAL_a7ba67e5_4_k_cu_3429bbf54cuda3std3__45__cpo4rendE
	.align		8
        /*0030*/ 	.dword	_ZN34_INTERNAL_a7ba67e5_4_k_cu_3429bbf54cuda3std3__45__cpo7crbeginE
	.align		8
        /*0038*/ 	.dword	_ZN34_INTERNAL_a7ba67e5_4_k_cu_3429bbf54cuda3std3__45__cpo5crendE
	.align		8
        /*0040*/ 	.dword	_ZN34_INTERNAL_a7ba67e5_4_k_cu_3429bbf54cuda3std3__419piecewise_constructE
	.align		8
        /*0048*/ 	.dword	_ZN34_INTERNAL_a7ba67e5_4_k_cu_3429bbf54cuda3std6ranges3__45__cpo4swapE
	.align		8
        /*0050*/ 	.dword	_ZN34_INTERNAL_a7ba67e5_4_k_cu_3429bbf54cuda3std6ranges3__45__cpo9iter_moveE
	.align		8
        /*0058*/ 	.dword	_ZN34_INTERNAL_a7ba67e5_4_k_cu_3429bbf54cuda3std6ranges3__45__cpo5beginE
	.align		8
        /*0060*/ 	.dword	_ZN34_INTERNAL_a7ba67e5_4_k_cu_3429bbf54cuda3std6ranges3__45__cpo3endE
	.align		8
        /*0068*/ 	.dword	_ZN34_INTERNAL_a7ba67e5_4_k_cu_3429bbf54cuda3std6ranges3__45__cpo6cbeginE
	.align		8
        /*0070*/ 	.dword	_ZN34_INTERNAL_a7ba67e5_4_k_cu_3429bbf54cuda3std6ranges3__45__cpo4cendE
	.align		8
        /*0078*/ 	.dword	_ZN34_INTERNAL_a7ba67e5_4_k_cu_3429bbf54cuda3std6ranges3__45__cpo7advanceE
	.align		8
        /*0080*/ 	.dword	_ZN34_INTERNAL_a7ba67e5_4_k_cu_3429bbf54cuda3std6ranges3__45__cpo9iter_swapE
	.align		8
        /*0088*/ 	.dword	_ZN34_INTERNAL_a7ba67e5_4_k_cu_3429bbf54cuda3std6ranges3__45__cpo4nextE
	.align		8
        /*0090*/ 	.dword	_ZN34_INTERNAL_a7ba67e5_4_k_cu_3429bbf54cuda3std6ranges3__45__cpo4prevE
	.align		8
        /*0098*/ 	.dword	_ZN34_INTERNAL_a7ba67e5_4_k_cu_3429bbf54cuda3std6ranges3__45__cpo4dataE
	.align		8
        /*00a0*/ 	.dword	_ZN34_INTERNAL_a7ba67e5_4_k_cu_3429bbf54cuda3std6ranges3__45__cpo5cdataE
	.align		8
        /*00a8*/ 	.dword	_ZN34_INTERNAL_a7ba67e5_4_k_cu_3429bbf54cuda3std6ranges3__45__cpo4sizeE
	.align		8
        /*00b0*/ 	.dword	_ZN34_INTERNAL_a7ba67e5_4_k_cu_3429bbf54cuda3std6ranges3__45__cpo5ssizeE
	.align		8
        /*00b8*/ 	.dword	_ZN34_INTERNAL_a7ba67e5_4_k_cu_3429bbf54cuda3std6ranges3__45__cpo8distanceE


//--------------------- .text._Z13gather_kernelIfEvN4cuda3std3__44spanIKT_Lm18446744073709551615EEENS3_IKiLm18446744073709551615EEENS3_IS4_Lm18446744073709551615EEEiii --------------------------
	.section	.text._Z13gather_kernelIfEvN4cuda3std3__44spanIKT_Lm18446744073709551615EEENS3_IKiLm18446744073709551615EEENS3_IS4_Lm18446744073709551615EEEiii,"ax",@progbits
	.align	128
        .global         _Z13gather_kernelIfEvN4cuda3std3__44spanIKT_Lm18446744073709551615EEENS3_IKiLm18446744073709551615EEENS3_IS4_Lm18446744073709551615EEEiii
        .type           _Z13gather_kernelIfEvN4cuda3std3__44spanIKT_Lm18446744073709551615EEENS3_IKiLm18446744073709551615EEENS3_IS4_Lm18446744073709551615EEEiii,@function
        .size           _Z13gather_kernelIfEvN4cuda3std3__44spanIKT_Lm18446744073709551615EEENS3_IKiLm18446744073709551615EEENS3_IS4_Lm18446744073709551615EEEiii,(.L_x_12 - _Z13gather_kernelIfEvN4cuda3std3__44spanIKT_Lm18446744073709551615EEENS3_IKiLm18446744073709551615EEENS3_IS4_Lm18446744073709551615EEEiii)
        .other          _Z13gather_kernelIfEvN4cuda3std3__44spanIKT_Lm18446744073709551615EEENS3_IKiLm18446744073709551615EEENS3_IS4_Lm18446744073709551615EEEiii,@"STO_CUDA_ENTRY STV_DEFAULT"
_Z13gather_kernelIfEvN4cuda3std3__44spanIKT_Lm18446744073709551615EEENS3_IKiLm18446744073709551615EEENS3_IS4_Lm18446744073709551615EEEiii:
.text._Z13gather_kernelIfEvN4cuda3std3__44spanIKT_Lm18446744073709551615EEENS3_IKiLm18446744073709551615EEENS3_IS4_Lm18446744073709551615EEEiii:
[----:B------:R-:W-:Y:S01]  /*0000*/  LDC R1, c[0x0][0x37c] ;  /* 0x0000df00ff017b82 */ /* 0x000fe20000000800 */
[----:B------:R-:W0:Y:S07]  /*0010*/  S2R R3, SR_TID.X ;  /* 0x0000000000037919 */ /* 0x000e2e0000002100 */
[----:B------:R-:W0:Y:S01]  /*0020*/  S2UR UR4, SR_CTAID.X ;  /* 0x00000000000479c3 */ /* 0x000e220000002500 */
[----:B------:R-:W1:Y:S07]  /*0030*/  LDCU UR5, c[0x0][0x3b8] ;  /* 0x00007700ff0577ac */ /* 0x000e6e0008000800 */
[----:B------:R-:W0:Y:S02]  /*0040*/  LDC R2, c[0x0][0x360] ;  /* 0x0000d800ff027b82 */ /* 0x000e240000000800 */
[----:B0-----:R-:W-:-:S05]  /*0050*/  IMAD R2, R2, UR4, R3 ;  /* 0x0000000402027c24 */ /* 0x001fca000f8e0203 */
[----:B-1----:R-:W-:-:S13]  /*0060*/  ISETP.GE.AND P0, PT, R2, UR5, PT ;  /* 0x0000000502007c0c */ /* 0x002fda000bf06270 */
[----:B------:R-:W-:Y:S05]  /*0070*/  @P0 EXIT ;  /* 0x000000000000094d */ /* 0x000fea0003800000 */
[----:B------:R-:W0:Y:S01]  /*0080*/  LDCU UR6, c[0x0][0x3b0] ;  /* 0x00007600ff0677ac */ /* 0x000e220008000800 */
[----:B------:R-:W1:Y:S01]  /*0090*/  LDCU.64 UR4, c[0x0][0x358] ;  /* 0x00006b00ff0477ac */ /* 0x000e620008000a00 */
[----:B0-----:R-:W-:-:S09]  /*00a0*/  UISETP.NE.AND UP0, UPT, UR6, 0x1, UPT ;  /* 0x000000010600788c */ /* 0x001fd2000bf05270 */
[----:B-1----:R-:W-:Y:S05]  /*00b0*/  BRA.U !UP0, `(.L_x_0) ;  /* 0x0000000108887547 */ /* 0x002fea000b800000 */
[----:B------:R-:W-:Y:S01]  /*00c0*/  UISETP.NE.AND UP0, UPT, UR6, URZ, UPT ;  /* 0x000000ff0600728c */ /* 0x000fe2000bf05270 */
[----:B------:R-:W-:-:S08]  /*00d0*/  IMAD.MOV.U32 R7, RZ, RZ, RZ ;  /* 0x000000ffff077224 */ /* 0x000fd000078e00ff */
[----:B------:R-:W-:Y:S05]  /*00e0*/  BRA.U UP0, `(.L_x_1) ;  /* 0x0000000500387547 */ /* 0x000fea000b800000 */
[----:B------:R-:W0:Y:S01]  /*00f0*/  LDC R9, c[0x0][0x3b4] ;  /* 0x0000ed00ff097b82 */ /* 0x000e220000000800 */
[----:B------:R-:W-:Y:S02]  /*0100*/  IABS R8, R2 ;  /* 0x0000000200087213 */ /* 0x000fe40000000000 */
[----:B0-----:R-:W-:-:S04]  /*0110*/  IABS R7, R9 ;  /* 0x0000000900077213 */ /* 0x001fc80000000000 */
[----:B------:R-:W0:Y:S08]  /*0120*/  I2F.RP R0, R7 ;  /* 0x0000000700007306 */ /* 0x000e300000209400 */
[----:B0-----:R-:W0:Y:S02]  /*0130*/  MUFU.RCP R0, R0 ;  /* 0x0000000000007308 */ /* 0x001e240000001000 */
[----:B0-----:R-:W-:-:S06]  /*0140*/  VIADD R4, R0, 0xffffffe ;  /* 0x0ffffffe00047836 */ /* 0x001fcc0000000000 */
[----:B------:R0:W1:Y:S02]  /*0150*/  F2I.FTZ.U32.TRUNC.NTZ R5, R4 ;  /* 0x0000000400057305 */ /* 0x000064000021f000 */
[----:B0-----:R-:W-:Y:S01]  /*0160*/  IMAD.MOV.U32 R4, RZ, RZ, RZ ;  /* 0x000000ffff047224 */ /* 0x001fe200078e00ff */
[----:B-1----:R-:W-:-:S05]  /*0170*/  IADD3 R6, PT, PT, RZ, -R5, RZ ;  /* 0x80000005ff067210 */ /* 0x002fca0007ffe0ff */
[----:B------:R-:W-:-:S04]  /*0180*/  IMAD R11, R6, R7, RZ ;  /* 0x00000007060b7224 */ /* 0x000fc800078e02ff */
[----:B------:R-:W-:-:S06]  /*0190*/  IMAD.HI.U32 R5, R5, R11, R4 ;  /* 0x0000000b05057227 */ /* 0x000fcc00078e0004 */
[----:B------:R-:W-:Y:S02]  /*01a0*/  IMAD.HI.U32 R6, R5, R8, RZ ;  /* 0x0000000805067227 */ /* 0x000fe400078e00ff */
[----:B------:R-:W0:Y:S03]  /*01b0*/  LDC.64 R4, c[0x0][0x390] ;  /* 0x0000e400ff047b82 */ /* 0x000e260000000a00 */
[----:B------:R-:W-:-:S05]  /*01c0*/  IADD3 R0, PT, PT, -R6, RZ, RZ ;  /* 0x000000ff06007210 */ /* 0x000fca0007ffe1ff */
[----:B------:R-:W-:-:S05]  /*01d0*/  IMAD R0, R7, R0, R8 ;  /* 0x0000000007007224 */ /* 0x000fca00078e0208 */
[----:B------:R-:W-:-:S13]  /*01e0*/  ISETP.GT.U32.AND P2, PT, R7, R0, PT ;  /* 0x000000000700720c */ /* 0x000fda0003f44070 */
[----:B------:R-:W-:Y:S01]  /*01f0*/  @!P2 IMAD.IADD R0, R0, 0x1, -R7 ;  /* 0x000000010000a824 */ /* 0x000fe200078e0a07 */
[----:B------:R-:W-:Y:S02]  /*0200*/  @!P2 IADD3 R6, PT, PT, R6, 0x1, RZ ;  /* 0x000000010606a810 */ /* 0x000fe40007ffe0ff */
[----:B------:R-:W-:Y:S02]  /*0210*/  ISETP.NE.AND P2, PT, R9, RZ, PT ;  /* 0x000000ff0900720c */ /* 0x000fe40003f45270 */
[----:B------:R-:W-:Y:S02]  /*0220*/  ISETP.GE.U32.AND P0, PT, R0, R7, PT ;  /* 0x000000070000720c */ /* 0x000fe40003f06070 */
[----:B------:R-:W-:-:S04]  /*0230*/  LOP3.LUT R0, R2, R9, RZ, 0x3c, !PT ;  /* 0x0000000902007212 */ /* 0x000fc800078e3cff */
[----:B------:R-:W-:-:S07]  /*0240*/  ISETP.GE.AND P1, PT, R0, RZ, PT ;  /* 0x000000ff0000720c */ /* 0x000fce0003f26270 */
[----:B------:R-:W-:-:S06]  /*0250*/  @P0 VIADD R6, R6, 0x1 ;  /* 0x0000000106060836 */ /* 0x000fcc0000000000 */
[----:B------:R-:W-:Y:S02]  /*0260*/  @!P1 IADD3 R6, PT, PT, -R6, RZ, RZ ;  /* 0x000000ff06069210 */ /* 0x000fe40007ffe1ff */
[----:B------:R-:W-:-:S05]  /*0270*/  @!P2 LOP3.LUT R6, RZ, R9, RZ, 0x33, !PT ;  /* 0x00000009ff06a212 */ /* 0x000fca00078e33ff */
[----:B0-----:R-:W-:-:S06]  /*0280*/  IMAD.WIDE R4, R6, 0x4, R4 ;  /* 0x0000000406047825 */ /* 0x001fcc00078e0204 */
[----:B------:R-:W2:Y:S01]  /*0290*/  LDG.E R4, desc[UR4][R4.64] ;  /* 0x0000000404047981 */ /* 0x000ea2000c1e1900 */
[----:B------:R-:W-:-:S04]  /*02a0*/  IMAD.MOV R7, RZ, RZ, -R6 ;  /* 0x000000ffff077224 */ /* 0x000fc800078e0a06 */
[----:B------:R-:W-:-:S04]  /*02b0*/  IMAD R7, R9, R7, R2 ;  /* 0x0000000709077224 */ /* 0x000fc800078e0202 */
[----:B--2---:R-:W-:Y:S01]  /*02c0*/  IMAD R7, R4, R9, R7 ;  /* 0x0000000904077224 */ /* 0x004fe200078e0207 */
[----:B------:R-:W-:Y:S06]  /*02d0*/  BRA `(.L_x_1) ;  /* 0x0000000000bc7947 */ /* 0x000fec0003800000 */
.L_x_0:
[----:B------:R-:W0:Y:S01]  /*02e0*/  LDCU UR6, c[0x0][0x39c] ;  /* 0x00007380ff0677ac */ /* 0x000e220008000800 */
[----:B------:R-:W-:Y:S01]  /*02f0*/  SHF.R.S32.HI R3, RZ, 0x1f, R2 ;  /* 0x0000001fff037819 */ /* 0x000fe20000011402 */
[----:B------:R-:W-:Y:S03]  /*0300*/  BSSY.RECONVERGENT B0, `(.L_x_2) ;  /* 0x0000026000007945 */ /* 0x000fe60003800200 */
[----:B0-----:R-:W-:-:S04]  /*0310*/  LOP3.LUT R0, R3, UR6, RZ, 0xfc, !PT ;  /* 0x0000000603007c12 */ /* 0x001fc8000f8efcff */
[----:B------:R-:W-:-:S13]  /*0320*/  ISETP.NE.U32.AND P0, PT, R0, RZ, PT ;  /* 0x000000ff0000720c */ /* 0x000fda0003f05070 */
[----:B------:R-:W-:Y:S05]  /*0330*/  @P0 BRA `(.L_x_3) ;  /* 0x0000000000600947 */ /* 0x000fea0003800000 */
[----:B------:R-:W0:Y:S01]  /*0340*/  LDCU UR6, c[0x0][0x398] ;  /* 0x00007300ff0677ac */ /* 0x000e220008000800 */
[----:B------:R-:W-:Y:S01]  /*0350*/  MOV R9, RZ ;  /* 0x000000ff00097202 */ /* 0x000fe20000000f00 */
[----:B0-----:R-:W0:Y:S01]  /*0360*/  I2F.U32.RP R0, UR6 ;  /* 0x0000000600007d06 */ /* 0x001e220008209000 */
[----:B------:R-:W-:-:S07]  /*0370*/  ISETP.NE.U32.AND P2, PT, RZ, UR6, PT ;  /* 0x00000006ff007c0c */ /* 0x000fce000bf45070 */
[----:B0-----:R-:W0:Y:S02]  /*0380*/  MUFU.RCP R0, R0 ;  /* 0x0000000000007308 */ /* 0x001e240000001000 */
[----:B0-----:R-:W-:-:S06]  /*0390*/  IADD3 R4, PT, PT, R0, 0xffffffe, RZ ;  /* 0x0ffffffe00047810 */ /* 0x001fcc0007ffe0ff */
[----:B------:R0:W1:Y:S02]  /*03a0*/  F2I.FTZ.U32.TRUNC.NTZ R5, R4 ;  /* 0x0000000400057305 */ /* 0x000064000021f000 */
[----:B0-----:R-:W-:Y:S02]  /*03b0*/  HFMA2 R4, -RZ, RZ, 0, 0 ;  /* 0x00000000ff047431 */ /* 0x001fe400000001ff */
[----:B-1----:R-:W-:-:S04]  /*03c0*/  IMAD.MOV R7, RZ, RZ, -R5 ;  /* 0x000000ffff077224 */ /* 0x002fc800078e0a05 */
[----:B------:R-:W-:-:S04]  /*03d0*/  IMAD R7, R7, UR6, RZ ;  /* 0x0000000607077c24 */ /* 0x000fc8000f8e02ff */
[----:B------:R-:W-:-:S06]  /*03e0*/  IMAD.HI.U32 R5, R5, R7, R4 ;  /* 0x0000000705057227 */ /* 0x000fcc00078e0004 */
[----:B------:R-:W-:-:S04]  /*03f0*/  IMAD.HI.U32 R5, R5, R2, RZ ;  /* 0x0000000205057227 */ /* 0x000fc800078e00ff */
[----:B------:R-:W-:-:S04]  /*0400*/  IMAD.MOV R7, RZ, RZ, -R5 ;  /* 0x000000ffff077224 */ /* 0x000fc800078e0a05 */
[----:B------:R-:W-:-:S05]  /*0410*/  IMAD R6, R7, UR6, R2 ;  /* 0x0000000607067c24 */ /* 0x000fca000f8e0202 */
[----:B------:R-:W-:-:S13]  /*0420*/  ISETP.GE.U32.AND P0, PT, R6, UR6, PT ;  /* 0x0000000606007c0c */ /* 0x000fda000bf06070 */
[----:B------:R-:W-:Y:S01]  /*0430*/  @P0 IADD3 R6, PT, PT, R6, -UR6, RZ ;  /* 0x8000000606060c10 */ /* 0x000fe2000fffe0ff */
[----:B------:R-:W-:-:S03]  /*0440*/  @P0 VIADD R5, R5, 0x1 ;  /* 0x0000000105050836 */ /* 0x000fc60000000000 */
[----:B------:R-:W-:-:S13]  /*0450*/  ISETP.GE.U32.AND P1, PT, R6, UR6, PT ;  /* 0x0000000606007c0c */ /* 0x000fda000bf26070 */
[----:B------:R-:W-:Y:S02]  /*0460*/  @P1 IADD3 R5, PT, PT, R5, 0x1, RZ ;  /* 0x0000000105051810 */ /* 0x000fe40007ffe0ff */
[----:B------:R-:W-:-:S05]  /*0470*/  @!P2 LOP3.LUT R5, RZ, UR6, RZ, 0x33, !PT ;  /* 0x00000006ff05ac12 */ /* 0x000fca000f8e33ff */
[--C-:B------:R-:W-:Y:S02]  /*0480*/  IMAD.MOV R11, RZ, RZ, -R5.reuse ;  /* 0x000000ffff0b7224 */ /* 0x100fe400078e0a05 */
[----:B------:R-:W-:Y:S02]  /*0490*/  IMAD.MOV.U32 R7, RZ, RZ, R5 ;  /* 0x000000ffff077224 */ /* 0x000fe400078e0005 */
[----:B------:R-:W-:Y:S01]  /*04a0*/  IMAD R0, R11, UR6, R2 ;  /* 0x000000060b007c24 */ /* 0x000fe2000f8e0202 */
[----:B------:R-:W-:Y:S06]  /*04b0*/  BRA `(.L_x_4) ;  /* 0x0000000000287947 */ /* 0x000fec0003800000 */
.L_x_3:
[----:B------:R-:W-:-:S07]  /*04c0*/  MOV R0, 0x4e0 ;  /* 0x000004e000007802 */ /* 0x000fce0000000f00 */
[----:B------:R-:W-:Y:S05]  /*04d0*/  CALL.REL.NOINC `($__internal_0_$__cuda_sm20_div_u64) ;  /* 0x0000000000587944 */ /* 0x000fea0003c00000 */
[----:B------:R-:W0:Y:S01]  /*04e0*/  LDCU.64 UR6, c[0x0][0x398] ;  /* 0x00007300ff0677ac */ /* 0x000e220008000a00 */
[----:B------:R-:W-:-:S04]  /*04f0*/  IADD3 R9, P0, PT, RZ, -R7, RZ ;  /* 0x80000007ff097210 */ /* 0x000fc80007f1e0ff */
[----:B------:R-:W-:-:S05]  /*0500*/  IADD3.X R0, PT, PT, RZ, ~R6, RZ, P0, !PT ;  /* 0x80000006ff007210 */ /* 0x000fca00007fe4ff */
[----:B0-----:R-:W-:Y:S02]  /*0510*/  IMAD R0, R0, UR6, RZ ;  /* 0x0000000600007c24 */ /* 0x001fe4000f8e02ff */
[----:B------:R-:W-:-:S04]  /*0520*/  IMAD.WIDE.U32 R4, R9, UR6, R2 ;  /* 0x0000000609047c25 */ /* 0x000fc8000f8e0002 */
[----:B------:R-:W-:Y:S02]  /*0530*/  IMAD R9, R9, UR7, R0 ;  /* 0x0000000709097c24 */ /* 0x000fe4000f8e0200 */
[----:B------:R-:W-:-:S03]  /*0540*/  IMAD.MOV.U32 R0, RZ, RZ, R4 ;  /* 0x000000ffff007224 */ /* 0x000fc600078e0004 */
[----:B------:R-:W-:-:S07]  /*0550*/  IADD3 R9, PT, PT, R5, R9, RZ ;  /* 0x0000000905097210 */ /* 0x000fce0007ffe0ff */
.L_x_4:
[----:B------:R-:W-:Y:S05]  /*0560*/  BSYNC.RECONVERGENT B0 ;  /* 0x0000000000007941 */ /* 0x000fea0003800200 */
.L_x_2:
[----:B------:R-:W0:Y:S02]  /*0570*/  LDCU.64 UR6, c[0x0][0x390] ;  /* 0x00007200ff0677ac */ /* 0x000e240008000a00 */
[C---:B0-----:R-:W-:Y:S01]  /*0580*/  LEA R4, P0, R0.reuse, UR6, 0x2 ;  /* 0x0000000600047c11 */ /* 0x041fe2000f8010ff */
[----:B------:R-:W0:Y:S03]  /*0590*/  LDCU UR6, c[0x0][0x3b4] ;  /* 0x00007680ff0677ac */ /* 0x000e260008000800 */
[----:B------:R-:W-:-:S05]  /*05a0*/  LEA.HI.X R5, R0, UR7, R9, 0x2, P0 ;  /* 0x0000000700057c11 */ /* 0x000fca00080f1409 */
[----:B------:R-:W0:Y:S02]  /*05b0*/  LDG.E R4, desc[UR4][R4.64] ;  /* 0x0000000404047981 */ /* 0x000e24000c1e1900 */
[----:B0-----:R-:W-:-:S07]  /*05c0*/  IMAD R7, R7, UR6, R4 ;  /* 0x0000000607077c24 */ /* 0x001fce000f8e0204 */
.L_x_1:
[----:B------:R-:W0:Y:S02]  /*05d0*/  LDC.64 R4, c[0x0][0x380] ;  /* 0x0000e000ff047b82 */ /* 0x000e240000000a00 */
[----:B0-----:R-:W-:-:S06]  /*05e0*/  IMAD.WIDE R4, R7, 0x4, R4 ;  /* 0x0000000407047825 */ /* 0x001fcc00078e0204 */
[----:B------:R-:W0:Y:S01]  /*05f0*/  LDC.64 R6, c[0x0][0x3a0] ;  /* 0x0000e800ff067b82 */ /* 0x000e220000000a00 */
[----:B------:R-:W2:Y:S01]  /*0600*/  LDG.E R5, desc[UR4][R4.64] ;  /* 0x0000000404057981 */ /* 0x000ea2000c1e1900 */
[----:B0-----:R-:W-:-:S05]  /*0610*/  IMAD.WIDE R2, R2, 0x4, R6 ;  /* 0x0000000402027825 */ /* 0x001fca00078e0206 */
[----:B--2---:R-:W-:Y:S01]  /*0620*/  STG.E desc[UR4][R2.64], R5 ;  /* 0x0000000502007986 */ /* 0x004fe2000c101904 */
[----:B------:R-:W-:Y:S05]  /*0630*/  EXIT ;  /* 0x000000000000794d */ /* 0x000fea0003800000 */
        .weak           $__internal_0_$__cuda_sm20_div_u64
        .type           $__internal_0_$__cuda_sm20_div_u64,@function
        .size           $__internal_0_$__cuda_sm20_div_u64,(.L_x_12 - $__internal_0_$__cuda_sm20_div_u64)
$__internal_0_$__cuda_sm20_div_u64:
[----:B------:R-:W0:Y:S01]  /*0640*/  LDCU.64 UR6, c[0x0][0x398] ;  /* 0x00007300ff0677ac */ /* 0x000e220008000a00 */
[----:B------:R-:W1:Y:S01]  /*0650*/  LDC.64 R4, c[0x0][0x398] ;  /* 0x0000e600ff047b82 */ /* 0x000e620000000a00 */
[----:B0-----:R-:W0:Y:S08]  /*0660*/  I2F.U64.RP R10, UR6 ;  /* 0x00000006000a7d12 */ /* 0x001e300008309000 */
[----:B0-----:R-:W0:Y:S02]  /*0670*/  MUFU.RCP R10, R10 ;  /* 0x0000000a000a7308 */ /* 0x001e240000001000 */
[----:B0-----:R-:W-:-:S06]  /*0680*/  VIADD R6, R10, 0x1ffffffe ;  /* 0x1ffffffe0a067836 */ /* 0x001fcc0000000000 */
[----:B------:R-:W1:Y:S02]  /*0690*/  F2I.U64.TRUNC R6, R6 ;  /* 0x0000000600067311 */ /* 0x000e64000020d800 */
[----:B-1----:R-:W-:-:S04]  /*06a0*/  IMAD.WIDE.U32 R8, R6, R4, RZ ;  /* 0x0000000406087225 */ /* 0x002fc800078e00ff */
[----:B------:R-:W-:Y:S01]  /*06b0*/  IMAD R9, R6, R5, R9 ;  /* 0x0000000506097224 */ /* 0x000fe200078e0209 */
[----:B------:R-:W-:-:S03]  /*06c0*/  IADD3 R11, P0, PT, RZ, -R8, RZ ;  /* 0x80000008ff0b7210 */ /* 0x000fc60007f1e0ff */
[----:B------:R-:W-:Y:S02]  /*06d0*/  IMAD R9, R7, R4, R9 ;  /* 0x0000000407097224 */ /* 0x000fe400078e0209 */
[----:B------:R-:W-:-:S03]  /*06e0*/  IMAD.HI.U32 R8, R6, R11, RZ ;  /* 0x0000000b06087227 */ /* 0x000fc600078e00ff */
[----:B------:R-:W-:Y:S01]  /*06f0*/  IADD3.X R13, PT, PT, RZ, ~R9, RZ, P0, !PT ;  /* 0x80000009ff0d7210 */ /* 0x000fe200007fe4ff */
[----:B------:R-:W-:-:S04]  /*0700*/  IMAD.MOV.U32 R9, RZ, RZ, R6 ;  /* 0x000000ffff097224 */ /* 0x000fc800078e0006 */
[----:B------:R-:W-:-:S04]  /*0710*/  IMAD.WIDE.U32 R8, P0, R6, R13, R8 ;  /* 0x0000000d06087225 */ /* 0x000fc80007800008 */
[C---:B------:R-:W-:Y:S02]  /*0720*/  IMAD R15, R7.reuse, R13, RZ ;  /* 0x0000000d070f7224 */ /* 0x040fe400078e02ff */
[----:B------:R-:W-:-:S04]  /*0730*/  IMAD.HI.U32 R8, P1, R7, R11, R8 ;  /* 0x0000000b07087227 */ /* 0x000fc80007820008 */
[----:B------:R-:W-:Y:S01]  /*0740*/  IMAD.HI.U32 R13, R7, R13, RZ ;  /* 0x0000000d070d7227 */ /* 0x000fe200078e00ff */
[----:B------:R-:W-:-:S04]  /*0750*/  IADD3 R9, P2, PT, R15, R8, RZ ;  /* 0x000000080f097210 */ /* 0x000fc80007f5e0ff */
[----:B------:R-:W-:Y:S01]  /*0760*/  IADD3.X R8, PT, PT, R13, R7, RZ, P0, !PT ;  /* 0x000000070d087210 */ /* 0x000fe200007fe4ff */
[----:B------:R-:W-:-:S03]  /*0770*/  IMAD.WIDE.U32 R6, R9, R4, RZ ;  /* 0x0000000409067225 */ /* 0x000fc600078e00ff */
[----:B------:R-:W-:Y:S01]  /*0780*/  IADD3.X R11, PT, PT, RZ, RZ, R8, P2, P1 ;  /* 0x000000ffff0b7210 */ /* 0x000fe200017e2408 */
[----:B------:R-:W-:Y:S01]  /*0790*/  IMAD R7, R9, R5, R7 ;  /* 0x0000000509077224 */ /* 0x000fe200078e0207 */
[----:B------:R-:W-:-:S03]  /*07a0*/  IADD3 R13, P0, PT, RZ, -R6, RZ ;  /* 0x80000006ff0d7210 */ /* 0x000fc60007f1e0ff */
[----:B------:R-:W-:Y:S02]  /*07b0*/  IMAD R7, R11, R4, R7 ;  /* 0x000000040b077224 */ /* 0x000fe400078e0207 */
[----:B------:R-:W-:-:S04]  /*07c0*/  IMAD.HI.U32 R8, R9, R13, RZ ;  /* 0x0000000d09087227 */ /* 0x000fc800078e00ff */
[----:B------:R-:W-:Y:S02]  /*07d0*/  IMAD.X R6, RZ, RZ, ~R7, P0 ;  /* 0x000000ffff067224 */ /* 0x000fe400000e0e07 */
[----:B------:R-:W-:Y:S02]  /*07e0*/  IMAD.MOV.U32 R7, RZ, RZ, RZ ;  /* 0x000000ffff077224 */ /* 0x000fe400078e00ff */
[----:B------:R-:W-:-:S04]  /*07f0*/  IMAD.WIDE.U32 R8, P0, R9, R6, R8 ;  /* 0x0000000609087225 */ /* 0x000fc80007800008 */
[C---:B------:R-:W-:Y:S02]  /*0800*/  IMAD R10, R11.reuse, R6, RZ ;  /* 0x000000060b0a7224 */ /* 0x040fe400078e02ff */
[----:B------:R-:W-:-:S04]  /*0810*/  IMAD.HI.U32 R9, P1, R11, R13, R8 ;  /* 0x0000000d0b097227 */ /* 0x000fc80007820008 */
[----:B------:R-:W-:Y:S01]  /*0820*/  IMAD.HI.U32 R6, R11, R6, RZ ;  /* 0x000000060b067227 */ /* 0x000fe200078e00ff */
[----:B------:R-:W-:-:S04]  /*0830*/  IADD3 R9, P2, PT, R10, R9, RZ ;  /* 0x000000090a097210 */ /* 0x000fc80007f5e0ff */
[----:B------:R-:W-:Y:S01]  /*0840*/  IADD3.X R11, PT, PT, R6, R11, RZ, P0, !PT ;  /* 0x0000000b060b7210 */ /* 0x000fe200007fe4ff */
[----:B------:R-:W-:-:S03]  /*0850*/  IMAD.HI.U32 R6, R9, R2, RZ ;  /* 0x0000000209067227 */ /* 0x000fc600078e00ff */
[----:B------:R-:W-:Y:S01]  /*0860*/  IADD3.X R11, PT, PT, RZ, RZ, R11, P2, P1 ;  /* 0x000000ffff0b7210 */ /* 0x000fe200017e240b */
[----:B------:R-:W-:-:S04]  /*0870*/  IMAD.WIDE.U32 R6, R9, R3, R6 ;  /* 0x0000000309067225 */ /* 0x000fc800078e0006 */
[C---:B------:R-:W-:Y:S02]  /*0880*/  IMAD R9, R11.reuse, R3, RZ ;  /* 0x000000030b097224 */ /* 0x040fe400078e02ff */
[----:B------:R-:W-:-:S04]  /*0890*/  IMAD.HI.U32 R6, P0, R11, R2, R6 ;  /* 0x000000020b067227 */ /* 0x000fc80007800006 */
[----:B------:R-:W-:Y:S01]  /*08a0*/  IMAD.HI.U32 R8, R11, R3, RZ ;  /* 0x000000030b087227 */ /* 0x000fe200078e00ff */
[----:B------:R-:W-:-:S04]  /*08b0*/  IADD3 R9, P1, PT, R9, R6, RZ ;  /* 0x0000000609097210 */ /* 0x000fc80007f3e0ff */
[----:B------:R-:W-:Y:S01]  /*08c0*/  IADD3.X R8, PT, PT, R8, RZ, RZ, P0, !PT ;  /* 0x000000ff08087210 */ /* 0x000fe200007fe4ff */
[----:B------:R-:W-:-:S04]  /*08d0*/  IMAD.WIDE.U32 R6, R9, R4, RZ ;  /* 0x0000000409067225 */ /* 0x000fc800078e00ff */
[----:B------:R-:W-:Y:S01]  /*08e0*/  IMAD.X R11, RZ, RZ, R8, P1 ;  /* 0x000000ffff0b7224 */ /* 0x000fe200008e0608 */
[----:B------:R-:W-:Y:S01]  /*08f0*/  IADD3 R13, P1, PT, -R6, R2, RZ ;  /* 0x00000002060d7210 */ /* 0x000fe20007f3e1ff */
[----:B------:R-:W-:-:S03]  /*0900*/  IMAD R7, R9, R5, R7 ;  /* 0x0000000509077224 */ /* 0x000fc600078e0207 */
[-C--:B------:R-:W-:Y:S01]  /*0910*/  ISETP.GE.U32.AND P0, PT, R13, R4.reuse, PT ;  /* 0x000000040d00720c */ /* 0x080fe20003f06070 */
[----:B------:R-:W-:-:S05]  /*0920*/  IMAD R7, R11, R4, R7 ;  /* 0x000000040b077224 */ /* 0x000fca00078e0207 */
[----:B------:R-:W-:Y:S02]  /*0930*/  IADD3.X R12, PT, PT, ~R7, R3, RZ, P1, !PT ;  /* 0x00000003070c7210 */ /* 0x000fe40000ffe5ff */
[----:B------:R-:W-:Y:S02]  /*0940*/  IADD3 R7, P2, PT, R13, -R4, RZ ;  /* 0x800000040d077210 */ /* 0x000fe40007f5e0ff */
[----:B------:R-:W-:Y:S02]  /*0950*/  IADD3 R8, P1, PT, R9, 0x1, RZ ;  /* 0x0000000109087810 */ /* 0x000fe40007f3e0ff */
[C---:B------:R-:W-:Y:S01]  /*0960*/  ISETP.GE.U32.AND.EX P0, PT, R12.reuse, R5, PT, P0 ;  /* 0x000000050c00720c */ /* 0x040fe20003f06100 */
[----:B------:R-:W-:Y:S01]  /*0970*/  IMAD.X R10, R12, 0x1, ~R5, P2 ;  /* 0x000000010c0a7824 */ /* 0x000fe200010e0e05 */
[----:B------:R-:W-:Y:S02]  /*0980*/  IADD3.X R6, PT, PT, RZ, R11, RZ, P1, !PT ;  /* 0x0000000bff067210 */ /* 0x000fe40000ffe4ff */
[----:B------:R-:W-:-:S02]  /*0990*/  SEL R7, R7, R13, P0 ;  /* 0x0000000d07077207 */ /* 0x000fc40000000000 */
[----:B------:R-:W-:Y:S02]  /*09a0*/  SEL R8, R8, R9, P0 ;  /* 0x0000000908087207 */ /* 0x000fe40000000000 */
[----:B------:R-:W-:Y:S02]  /*09b0*/  SEL R10, R10, R12, P0 ;  /* 0x0000000c0a0a7207 */ /* 0x000fe40000000000 */
[----:B------:R-:W-:Y:S02]  /*09c0*/  SEL R11, R6, R11, P0 ;  /* 0x0000000b060b7207 */ /* 0x000fe40000000000 */
[----:B------:R-:W-:Y:S02]  /*09d0*/  ISETP.GE.U32.AND P0, PT, R7, R4, PT ;  /* 0x000000040700720c */ /* 0x000fe40003f06070 */
[----:B------:R-:W-:Y:S02]  /*09e0*/  IADD3 R7, P2, PT, R8, 0x1, RZ ;  /* 0x0000000108077810 */ /* 0x000fe40007f5e0ff */
[----:B------:R-:W-:-:S02]  /*09f0*/  ISETP.NE.U32.AND P1, PT, R4, RZ, PT ;  /* 0x000000ff0400720c */ /* 0x000fc40003f25070 */
[----:B------:R-:W-:Y:S01]  /*0a00*/  ISETP.GE.U32.AND.EX P0, PT, R10, R5, PT, P0 ;  /* 0x000000050a00720c */ /* 0x000fe20003f06100 */
[----:B------:R-:W-:Y:S01]  /*0a10*/  IMAD.X R6, RZ, RZ, R11, P2 ;  /* 0x000000ffff067224 */ /* 0x000fe200010e060b */
[----:B------:R-:W-:Y:S01]  /*0a20*/  ISETP.NE.AND.EX P1, PT, R5, RZ, PT, P1 ;  /* 0x000000ff0500720c */ /* 0x000fe20003f25310 */
[----:B------:R-:W-:Y:S01]  /*0a30*/  IMAD.MOV.U32 R5, RZ, RZ, 0x0 ;  /* 0x00000000ff057424 */ /* 0x000fe200078e00ff */
[----:B------:R-:W-:Y:S02]  /*0a40*/  MOV R4, R0 ;  /* 0x0000000000047202 */ /* 0x000fe40000000f00 */
[----:B------:R-:W-:Y:S02]  /*0a50*/  SEL R7, R7, R8, P0 ;  /* 0x0000000807077207 */ /* 0x000fe40000000000 */
[----:B------:R-:W-:Y:S02]  /*0a60*/  SEL R6, R6, R11, P0 ;  /* 0x0000000b06067207 */ /* 0x000fe40000000000 */
[----:B------:R-:W-:-:S02]  /*0a70*/  SEL R7, R7, 0xffffffff, P1 ;  /* 0xffffffff07077807 */ /* 0x000fc40000800000 */
[----:B------:R-:W-:Y:S01]  /*0a80*/  SEL R6, R6, 0xffffffff, P1 ;  /* 0xffffffff06067807 */ /* 0x000fe20000800000 */
[----:B------:R-:W-:Y:S06]  /*0a90*/  RET.REL.NODEC R4 `(_Z13gather_kernelIfEvN4cuda3std3__44spanIKT_Lm18446744073709551615EEENS3_IKiLm18446744073709551615EEENS3_IS4_Lm18446744073709551615EEEiii) ;  /* 0xfffffff404587950 */ /* 0x000fec0003c3ffff */
.L_x_5:
[----:B------:R-:W-:-:S00]  /*0aa0*/  BRA `(.L_x_5) ;  /* 0xfffffffc00fc7947 */ /* 0x000fc0000383ffff */
[----:B------:R-:W-:-:S00]  /*0ab0*/  NOP ;  /* 0x0000000000007918 */ /* 0x000fc00000000000 */
        /* <DEDUP_REMOVED lines=12> */
.L_x_12:


//--------------------- .text._Z13gather_kernelI6__halfEvN4cuda3std3__44spanIKT_Lm18446744073709551615EEENS4_IKiLm18446744073709551615EEENS4_IS5_Lm18446744073709551615EEEiii --------------------------
	.section	.text._Z13gather_kernelI6__halfEvN4cuda3std3__44spanIKT_Lm18446744073709551615EEENS4_IKiLm18446744073709551615EEENS4_IS5_Lm18446744073709551615EEEiii,"ax",@progbits
	.align	128
        .global         _Z13gather_kernelI6__halfEvN4cuda3std3__44spanIKT_Lm18446744073709551615EEENS4_IKiLm18446744073709551615EEENS4_IS5_Lm18446744073709551615EEEiii
        .type           _Z13gather_kernelI6__halfEvN4cuda3std3__44spanIKT_Lm18446744073709551615EEENS4_IKiLm18446744073709551615EEENS4_IS5_Lm18446744073709551615EEEiii,@function
        .size           _Z13gather_kernelI6__halfEvN4cuda3std3__44spanIKT_Lm18446744073709551615EEENS4_IKiLm18446744073709551615EEENS4_IS5_Lm18446744073709551615EEEiii,(.L_x_13 - _Z13gather_kernelI6__halfEvN4cuda3std3__44spanIKT_Lm18446744073709551615EEENS4_IKiLm18446744073709551615EEENS4_IS5_Lm18446744073709551615EEEiii)
        .other          _Z13gather_kernelI6__halfEvN4cuda3std3__44spanIKT_Lm18446744073709551615EEENS4_IKiLm18446744073709551615EEENS4_IS5_Lm18446744073709551615EEEiii,@"STO_CUDA_ENTRY STV_DEFAULT"
_Z13gather_kernelI6__halfEvN4cuda3std3__44spanIKT_Lm18446744073709551615EEENS4_IKiLm18446744073709551615EEENS4_IS5_Lm18446744073709551615EEEiii:
.text._Z13gather_kernelI6__halfEvN4cuda3std3__44spanIKT_Lm18446744073709551615EEENS4_IKiLm18446744073709551615EEENS4_IS5_Lm18446744073709551615EEEiii:
        /* <DEDUP_REMOVED lines=46> */
.L_x_6:
        /* <DEDUP_REMOVED lines=30> */
.L_x_9:
[----:B------:R-:W-:-:S07]  /*04c0*/  MOV R0, 0x4e0 ;  /* 0x000004e000007802 */ /* 0x000fce0000000f00 */
[----:B------:R-:W-:Y:S05]  /*04d0*/  CALL.REL.NOINC `($__internal_1_$__cuda_sm20_div_u64) ;  /* 0x0000000000587944 */ /* 0x000fea0003c00000 */
        /* <DEDUP_REMOVED lines=8> */
.L_x_10:
[----:B------:R-:W-:Y:S05]  /*0560*/  BSYNC.RECONVERGENT B0 ;  /* 0x0000000000007941 */ /* 0x000fea0003800200 */
.L_x_8:
[----:B------:R-:W0:Y:S02]  /*0570*/  LDCU.64 UR6, c[0x0][0x390] ;  /* 0x00007200ff0677ac */ /* 0x000e240008000a00 */
[C---:B0-----:R-:W-:Y:S01]  /*0580*/  LEA R4, P0, R0.reuse, UR6, 0x2 ;  /* 0x0000000600047c11 */ /* 0x041fe2000f8010ff */
[----:B------:R-:W0:Y:S03]  /*0590*/  LDCU UR6, c[0x0][0x3b4] ;  /* 0x00007680ff0677ac */ /* 0x000e260008000800 */
[----:B------:R-:W-:-:S05]  /*05a0*/  LEA.HI.X R5, R0, UR7, R9, 0x2, P0 ;  /* 0x0000000700057c11 */ /* 0x000fca00080f1409 */
[----:B------:R-:W0:Y:S02]  /*05b0*/  LDG.E R4, desc[UR4][R4.64] ;  /* 0x0000000404047981 */ /* 0x000e24000c1e1900 */
[----:B0-----:R-:W-:-:S07]  /*05c0*/  IMAD R7, R7, UR6, R4 ;  /* 0x0000000607077c24 */ /* 0x001fce000f8e0204 */
.L_x_7:
[----:B------:R-:W0:Y:S02]  /*05d0*/  LDC.64 R4, c[0x0][0x380] ;  /* 0x0000e000ff047b82 */ /* 0x000e240000000a00 */
[----:B0-----:R-:W-:-:S06]  /*05e0*/  IMAD.WIDE R4, R7, 0x2, R4 ;  /* 0x0000000207047825 */ /* 0x001fcc00078e0204 */
[----:B------:R-:W0:Y:S01]  /*05f0*/  LDC.64 R6, c[0x0][0x3a0] ;  /* 0x0000e800ff067b82 */ /* 0x000e220000000a00 */
[----:B------:R-:W2:Y:S01]  /*0600*/  LDG.E.U16 R5, desc[UR4][R4.64] ;  /* 0x0000000404057981 */ /* 0x000ea2000c1e1500 */
[----:B0-----:R-:W-:-:S05]  /*0610*/  IMAD.WIDE R2, R2, 0x2, R6 ;  /* 0x0000000202027825 */ /* 0x001fca00078e0206 */
[----:B--2---:R-:W-:Y:S01]  /*0620*/  STG.E.U16 desc[UR4][R2.64], R5 ;  /* 0x0000000502007986 */ /* 0x004fe2000c101504 */
[----:B------:R-:W-:Y:S05]  /*0630*/  EXIT ;  /* 0x000000000000794d */ /* 0x000fea0003800000 */
        .weak           $__internal_1_$__cuda_sm20_div_u64
        .type           $__internal_1_$__cuda_sm20_div_u64,@function
        .size           $__internal_1_$__cuda_sm20_div_u64,(.L_x_13 - $__internal_1_$__cuda_sm20_div_u64)
$__internal_1_$__cuda_sm20_div_u64:
        /* <DEDUP_REMOVED lines=69> */
[----:B------:R-:W-:Y:S06]  /*0a90*/  RET.REL.NODEC R4 `(_Z13gather_kernelI6__halfEvN4cuda3std3__44spanIKT_Lm18446744073709551615EEENS4_IKiLm18446744073709551615EEENS4_IS5_Lm18446744073709551615EEEiii) ;  /* 0xfffffff404587950 */ /* 0x000fec0003c3ffff */
.L_x_11:
        /* <DEDUP_REMOVED lines=14> */
.L_x_13:


//--------------------- .nv.shared.reserved.0     --------------------------
	.section	.nv.shared.reserved.0,"aw",@nobits
	.weak		__nv_reservedSMEM_offset_0_alias
	.size		__nv_reservedSMEM_offset_0_alias, 0, 64
	.other		__nv_reservedSMEM_offset_0_alias,@"STO_CUDA_RESERVED_SHARED STV_DEFAULT"
__nv_reservedSMEM_offset_0_alias:
	.zero		0
	.zero		64


//--------------------- .nv.global                --------------------------
	.section	.nv.global,"aw",@nobits
.nv.global:
	.type		_ZN34_INTERNAL_a7ba67e5_4_k_cu_3429bbf54cuda3std3__45__cpo6cbeginE,@object
	.size		_ZN34_INTERNAL_a7ba67e5_4_k_cu_3429bbf54cuda3std3__45__cpo6cbeginE,(_ZN34_INTERNAL_a7ba67e5_4_k_cu_3429bbf54cuda3std6ranges3__45__cpo4prevE - _ZN34_INTERNAL_a7ba67e5_4_k_cu_3429bbf54cuda3std3__45__cpo6cbeginE)
_ZN34_INTERNAL_a7ba67e5_4_k_cu_3429bbf54cuda3std3__45__cpo6cbeginE:
	.zero		1
	.type		_ZN34_INTERNAL_a7ba67e5_4_k_cu_3429bbf54cuda3std6ranges3__45__cpo4prevE,@object
	.size		_ZN34_INTERNAL_a7ba67e5_4_k_cu_3429bbf54cuda3std6ranges3__45__cpo4prevE,(_ZN34_INTERNAL_a7ba67e5_4_k_cu_3429bbf54cuda3std6ranges3__45__cpo9iter_moveE - _ZN34_INTERNAL_a7ba67e5_4_k_cu_3429bbf54cuda3std6ranges3__45__cpo4prevE)
_ZN34_INTERNAL_a7ba67e5_4_k_cu_3429bbf54cuda3std6ranges3__45__cpo4prevE:
	.zero		1
	.type		_ZN34_INTERNAL_a7ba67e5_4_k_cu_3429bbf54cuda3std6ranges3__45__cpo9iter_moveE,@object
	.size		_ZN34_INTERNAL_a7ba67e5_4_k_cu_3429bbf54cuda3std6ranges3__45__cpo9iter_moveE,(_ZN34_INTERNAL_a7ba67e5_4_k_cu_3429bbf54cuda3std3__45__cpo7crbeginE - _ZN34_INTERNAL_a7ba67e5_4_k_cu_3429bbf54cuda3std6ranges3__45__cpo9iter_moveE)
_ZN34_INTERNAL_a7ba67e5_4_k_cu_3429bbf54cuda3std6ranges3__45__cpo9iter_moveE:
	.zero		1
	.type		_ZN34_INTERNAL_a7ba67e5_4_k_cu_3429bbf54cuda3std3__45__cpo7crbeginE,@object
	.size		_ZN34_INTERNAL_a7ba67e5_4_k_cu_3429bbf54cuda3std3__45__cpo7crbeginE,(_ZN34_INTERNAL_a7ba67e5_4_k_cu_3429bbf54cuda3std6ranges3__45__cpo5ssizeE - _ZN34_INTERNAL_a7ba67e5_4_k_cu_3429bbf54cuda3std3__45__cpo7crbeginE)
_ZN34_INTERNAL_a7ba67e5_4_k_cu_3429bbf54cuda3std3__45__cpo7crbeginE:
	.zero		1
	.type		_ZN34_INTERNAL_a7ba67e5_4_k_cu_3429bbf54cuda3std6ranges3__45__cpo5ssizeE,@object
	.size		_ZN34_INTERNAL_a7ba67e5_4_k_cu_3429bbf54cuda3std6ranges3__45__cpo5ssizeE,(_ZN34_INTERNAL_a7ba67e5_4_k_cu_3429bbf54cuda3std6ranges3__45__cpo4cendE - _ZN34_INTERNAL_a7ba67e5_4_k_cu_3429bbf54cuda3std6ranges3__45__cpo5ssizeE)
_ZN34_INTERNAL_a7ba67e5_4_k_cu_3429bbf54cuda3std6ranges3__45__cpo5ssizeE:
	.zero		1
	.type		_ZN34_INTERNAL_a7ba67e5_4_k_cu_3429bbf54cuda3std6ranges3__45__cpo4cendE,@object
	.size		_ZN34_INTERNAL_a7ba67e5_4_k_cu_3429bbf54cuda3std6ranges3__45__cpo4cendE,(_ZN34_INTERNAL_a7ba67e5_4_k_cu_3429bbf54cuda3std3__45__cpo5beginE - _ZN34_INTERNAL_a7ba67e5_4_k_cu_3429bbf54cuda3std6ranges3__45__cpo4cendE)
_ZN34_INTERNAL_a7ba67e5_4_k_cu_3429bbf54cuda3std6ranges3__45__cpo4cendE:
	.zero		1
	.type		_ZN34_INTERNAL_a7ba67e5_4_k_cu_3429bbf54cuda3std3__45__cpo5beginE,@object
	.size		_ZN34_INTERNAL_a7ba67e5_4_k_cu_3429bbf54cuda3std3__45__cpo5beginE,(_ZN34_INTERNAL_a7ba67e5_4_k_cu_3429bbf54cuda3std6ranges3__45__cpo9iter_swapE - _ZN34_INTERNAL_a7ba67e5_4_k_cu_3429bbf54cuda3std3__45__cpo5beginE)
_ZN34_INTERNAL_a7ba67e5_4_k_cu_3429bbf54cuda3std3__45__cpo5beginE:
	.zero		1
	.type		_ZN34_INTERNAL_a7ba67e5_4_k_cu_3429bbf54cuda3std6ranges3__45__cpo9iter_swapE,@object
	.size		_ZN34_INTERNAL_a7ba67e5_4_k_cu_3429bbf54cuda3std6ranges3__45__cpo9iter_swapE,(_ZN34_INTERNAL_a7ba67e5_4_k_cu_3429bbf54cuda3std3__419piecewise_constructE - _ZN34_INTERNAL_a7ba67e5_4_k_cu_3429bbf54cuda3std6ranges3__45__cpo9iter_swapE)
_ZN34_INTERNAL_a7ba67e5_4_k_cu_3429bbf54cuda3std6ranges3__45__cpo9iter_swapE:
	.zero		1
	.type		_ZN34_INTERNAL_a7ba67e5_4_k_cu_3429bbf54cuda3std3__419piecewise_constructE,@object
	.size		_ZN34_INTERNAL_a7ba67e5_4_k_cu_3429bbf54cuda3std3__419piecewise_constructE,(_ZN34_INTERNAL_a7ba67e5_4_k_cu_3429bbf54cuda3std3__45__cpo6rbeginE - _ZN34_INTERNAL_a7ba67e5_4_k_cu_3429bbf54cuda3std3__419piecewise_constructE)
_ZN34_INTERNAL_a7ba67e5_4_k_cu_3429bbf54cuda3std3__419piecewise_constructE:
	.zero		1
	.type		_ZN34_INTERNAL_a7ba67e5_4_k_cu_3429bbf54cuda3std3__45__cpo6rbeginE,@object
	.size		_ZN34_INTERNAL_a7ba67e5_4_k_cu_3429bbf54cuda3std3__45__cpo6rbeginE,(_ZN34_INTERNAL_a7ba67e5_4_k_cu_3429bbf54cuda3std6ranges3__45__cpo5cdataE - _ZN34_INTERNAL_a7ba67e5_4_k_cu_3429bbf54cuda3std3__45__cpo6rbeginE)
_ZN34_INTERNAL_a7ba67e5_4_k_cu_3429bbf54cuda3std3__45__cpo6rbeginE:
	.zero		1
	.type		_ZN34_INTERNAL_a7ba67e5_4_k_cu_3429bbf54cuda3std6ranges3__45__cpo5cdataE,@object
	.size		_ZN34_INTERNAL_a7ba67e5_4_k_cu_3429bbf54cuda3std6ranges3__45__cpo5cdataE,(_ZN34_INTERNAL_a7ba67e5_4_k_cu_3429bbf54cuda3std6ranges3__45__cpo3endE - _ZN34_INTERNAL_a7ba67e5_4_k_cu_3429bbf54cuda3std6ranges3__45__cpo5cdataE)
_ZN34_INTERNAL_a7ba67e5_4_k_cu_3429bbf54cuda3std6ranges3__45__cpo5cdataE:
	.zero		1
	.type		_ZN34_INTERNAL_a7ba67e5_4_k_cu_3429bbf54cuda3std6ranges3__45__cpo3endE,@object
	.size		_ZN34_INTERNAL_a7ba67e5_4_k_cu_3429bbf54cuda3std6ranges3__45__cpo3endE,(_ZN34_INTERNAL_a7ba67e5_4_k_cu_3429bbf54cuda3std3__45__cpo4cendE - _ZN34_INTERNAL_a7ba67e5_4_k_cu_3429bbf54cuda3std6ranges3__45__cpo3endE)
_ZN34_INTERNAL_a7ba67e5_4_k_cu_3429bbf54cuda3std6ranges3__45__cpo3endE:
	.zero		1
	.type		_ZN34_INTERNAL_a7ba67e5_4_k_cu_3429bbf54cuda3std3__45__cpo4cendE,@object
	.size		_ZN34_INTERNAL_a7ba67e5_4_k_cu_3429bbf54cuda3std3__45__cpo4cendE,(_ZN34_INTERNAL_a7ba67e5_4_k_cu_3429bbf54cuda3std6ranges3__45__cpo4dataE - _ZN34_INTERNAL_a7ba67e5_4_k_cu_3429bbf54cuda3std3__45__cpo4cendE)
_ZN34_INTERNAL_a7ba67e5_4_k_cu_3429bbf54cuda3std3__45__cpo4cendE:
	.zero		1
	.type		_ZN34_INTERNAL_a7ba67e5_4_k_cu_3429bbf54cuda3std6ranges3__45__cpo4dataE,@object
	.size		_ZN34_INTERNAL_a7ba67e5_4_k_cu_3429bbf54cuda3std6ranges3__45__cpo4dataE,(_ZN34_INTERNAL_a7ba67e5_4_k_cu_3429bbf54cuda3std6ranges3__45__cpo5beginE - _ZN34_INTERNAL_a7ba67e5_4_k_cu_3429bbf54cuda3std6ranges3__45__cpo4dataE)
_ZN34_INTERNAL_a7ba67e5_4_k_cu_3429bbf54cuda3std6ranges3__45__cpo4dataE:
	.zero		1
	.type		_ZN34_INTERNAL_a7ba67e5_4_k_cu_3429bbf54cuda3std6ranges3__45__cpo5beginE,@object
	.size		_ZN34_INTERNAL_a7ba67e5_4_k_cu_3429bbf54cuda3std6ranges3__45__cpo5beginE,(_ZN34_INTERNAL_a7ba67e5_4_k_cu_3429bbf54cuda3std3__45__cpo5crendE - _ZN34_INTERNAL_a7ba67e5_4_k_cu_3429bbf54cuda3std6ranges3__45__cpo5beginE)
_ZN34_INTERNAL_a7ba67e5_4_k_cu_3429bbf54cuda3std6ranges3__45__cpo5beginE:
	.zero		1
	.type		_ZN34_INTERNAL_a7ba67e5_4_k_cu_3429bbf54cuda3std3__45__cpo5crendE,@object
	.size		_ZN34_INTERNAL_a7ba67e5_4_k_cu_3429bbf54cuda3std3__45__cpo5crendE,(_ZN34_INTERNAL_a7ba67e5_4_k_cu_3429bbf54cuda3std6ranges3__45__cpo8distanceE - _ZN34_INTERNAL_a7ba67e5_4_k_cu_3429bbf54cuda3std3__45__cpo5crendE)
_ZN34_INTERNAL_a7ba67e5_4_k_cu_3429bbf54cuda3std3__45__cpo5crendE:
	.zero		1
	.type		_ZN34_INTERNAL_a7ba67e5_4_k_cu_3429bbf54cuda3std6ranges3__45__cpo8distanceE,@object
	.size		_ZN34_INTERNAL_a7ba67e5_4_k_cu_3429bbf54cuda3std6ranges3__45__cpo8distanceE,(_ZN34_INTERNAL_a7ba67e5_4_k_cu_3429bbf54cuda3std6ranges3__45__cpo7advanceE - _ZN34_INTERNAL_a7ba67e5_4_k_cu_3429bbf54cuda3std6ranges3__45__cpo8distanceE)
_ZN34_INTERNAL_a7ba67e5_4_k_cu_3429bbf54cuda3std6ranges3__45__cpo8distanceE:
	.zero		1
	.type		_ZN34_INTERNAL_a7ba67e5_4_k_cu_3429bbf54cuda3std6ranges3__45__cpo7advanceE,@object
	.size		_ZN34_INTERNAL_a7ba67e5_4_k_cu_3429bbf54cuda3std6ranges3__45__cpo7advanceE,(_ZN34_INTERNAL_a7ba67e5_4_k_cu_3429bbf54cuda3std3__45__cpo3endE - _ZN34_INTERNAL_a7ba67e5_4_k_cu_3429bbf54cuda3std6ranges3__45__cpo7advanceE)
_ZN34_INTERNAL_a7ba67e5_4_k_cu_3429bbf54cuda3std6ranges3__45__cpo7advanceE:
	.zero		1
	.type		_ZN34_INTERNAL_a7ba67e5_4_k_cu_3429bbf54cuda3std3__45__cpo3endE,@object
	.size		_ZN34_INTERNAL_a7ba67e5_4_k_cu_3429bbf54cuda3std3__45__cpo3endE,(_ZN34_INTERNAL_a7ba67e5_4_k_cu_3429bbf54cuda3std6ranges3__45__cpo4nextE - _ZN34_INTERNAL_a7ba67e5_4_k_cu_3429bbf54cuda3std3__45__cpo3endE)
_ZN34_INTERNAL_a7ba67e5_4_k_cu_3429bbf54cuda3std3__45__cpo3endE:
	.zero		1
	.type		_ZN34_INTERNAL_a7ba67e5_4_k_cu_3429bbf54cuda3std6ranges3__45__cpo4nextE,@object
	.size		_ZN34_INTERNAL_a7ba67e5_4_k_cu_3429bbf54cuda3std6ranges3__45__cpo4nextE,(_ZN34_INTERNAL_a7ba67e5_4_k_cu_3429bbf54cuda3std6ranges3__45__cpo4swapE - _ZN34_INTERNAL_a7ba67e5_4_k_cu_3429bbf54cuda3std6ranges3__45__cpo4nextE)
_ZN34_INTERNAL_a7ba67e5_4_k_cu_3429bbf54cuda3std6ranges3__45__cpo4nextE:
	.zero		1
	.type		_ZN34_INTERNAL_a7ba67e5_4_k_cu_3429bbf54cuda3std6ranges3__45__cpo4swapE,@object
	.size		_ZN34_INTERNAL_a7ba67e5_4_k_cu_3429bbf54cuda3std6ranges3__45__cpo4swapE,(_ZN34_INTERNAL_a7ba67e5_4_k_cu_3429bbf54cuda3std3__45__cpo4rendE - _ZN34_INTERNAL_a7ba67e5_4_k_cu_3429bbf54cuda3std6ranges3__45__cpo4swapE)
_ZN34_INTERNAL_a7ba67e5_4_k_cu_3429bbf54cuda3std6ranges3__45__cpo4swapE:
	.zero		1
	.type		_ZN34_INTERNAL_a7ba67e5_4_k_cu_3429bbf54cuda3std3__45__cpo4rendE,@object
	.size		_ZN34_INTERNAL_a7ba67e5_4_k_cu_3429bbf54cuda3std3__45__cpo4rendE,(_ZN34_INTERNAL_a7ba67e5_4_k_cu_3429bbf54cuda3std6ranges3__45__cpo4sizeE - _ZN34_INTERNAL_a7ba67e5_4_k_cu_3429bbf54cuda3std3__45__cpo4rendE)
_ZN34_INTERNAL_a7ba67e5_4_k_cu_3429bbf54cuda3std3__45__cpo4rendE:
	.zero		1
	.type		_ZN34_INTERNAL_a7ba67e5_4_k_cu_3429bbf54cuda3std6ranges3__45__cpo4sizeE,@object
	.size		_ZN34_INTERNAL_a7ba67e5_4_k_cu_3429bbf54cuda3std6ranges3__45__cpo4sizeE,(_ZN34_INTERNAL_a7ba67e5_4_k_cu_3429bbf54cuda3std6ranges3__45__cpo6cbeginE - _ZN34_INTERNAL_a7ba67e5_4_k_cu_3429bbf54cuda3std6ranges3__45__cpo4sizeE)
_ZN34_INTERNAL_a7ba67e5_4_k_cu_3429bbf54cuda3std6ranges3__45__cpo4sizeE:
	.zero		1
	.type		_ZN34_INTERNAL_a7ba67e5_4_k_cu_3429bbf54cuda3std6ranges3__45__cpo6cbeginE,@object
	.size		_ZN34_INTERNAL_a7ba67e5_4_k_cu_3429bbf54cuda3std6ranges3__45__cpo6cbeginE,(.L_13 - _ZN34_INTERNAL_a7ba67e5_4_k_cu_3429bbf54cuda3std6ranges3__45__cpo6cbeginE)
_ZN34_INTERNAL_a7ba67e5_4_k_cu_3429bbf54cuda3std6ranges3__45__cpo6cbeginE:
	.zero		1
.L_13:


//--------------------- .nv.constant0._Z13gather_kernelIfEvN4cuda3std3__44spanIKT_Lm18446744073709551615EEENS3_IKiLm18446744073709551615EEENS3_IS4_Lm18446744073709551615EEEiii --------------------------
	.section	.nv.constant0._Z13gather_kernelIfEvN4cuda3std3__44spanIKT_Lm18446744073709551615EEENS3_IKiLm18446744073709551615EEENS3_IS4_Lm18446744073709551615EEEiii,"a",@progbits
	.sectionflags	@""
	.align	4
.nv.constant0._Z13gather_kernelIfEvN4cuda3std3__44spanIKT_Lm18446744073709551615EEENS3_IKiLm18446744073709551615EEENS3_IS4_Lm18446744073709551615EEEiii:
	.zero		956


//--------------------- .nv.constant0._Z13gather_kernelI6__halfEvN4cuda3std3__44spanIKT_Lm18446744073709551615EEENS4_IKiLm18446744073709551615EEENS4_IS5_Lm18446744073709551615EEEiii --------------------------
	.section	.nv.constant0._Z13gather_kernelI6__halfEvN4cuda3std3__44spanIKT_Lm18446744073709551615EEENS4_IKiLm18446744073709551615EEENS4_IS5_Lm18446744073709551615EEEiii,"a",@progbits
	.sectionflags	@""
	.align	4
.nv.constant0._Z13gather_kernelI6__halfEvN4cuda3std3__44spanIKT_Lm18446744073709551615EEENS4_IKiLm18446744073709551615EEENS4_IS5_Lm18446744073709551615EEEiii:
	.zero		956


//--------------------- SYMBOLS --------------------------

	.type		.nv.reservedSmem.offset0,@object
	.size		.nv.reservedSmem.offset0,0x4
